	.headerflags	@"EF_CUDA_TEXMODE_UNIFIED EF_CUDA_64BIT_ADDRESS EF_CUDA_ACCELERATORS EF_CUDA_SM90 EF_CUDA_VIRTUAL_SM(EF_CUDA_SM90)"
	.elftype	@"ET_EXEC"


//--------------------- .nv.info                  --------------------------
	.section	.nv.info,"",@"SHT_CUDA_INFO"
	.align	4


	//----- nvinfo : EIATTR_REGCOUNT
	.align		4
        /*0000*/ 	.byte	0x04, 0x2f
        /*0002*/ 	.short	(.L_1 - .L_0)
	.align		4
.L_0:
        /*0004*/ 	.word	index@(triton_mm)
        /*0008*/ 	.word	0x00000060


	//----- nvinfo : EIATTR_MIN_STACK_SIZE
	.align		4
.L_1:
        /*000c*/ 	.byte	0x04, 0x12
        /*000e*/ 	.short	(.L_3 - .L_2)
	.align		4
.L_2:
        /*0010*/ 	.word	index@(triton_mm)
        /*0014*/ 	.word	0x00000000


	//----- nvinfo : EIATTR_FRAME_SIZE
	.align		4
.L_3:
        /*0018*/ 	.byte	0x04, 0x11
        /*001a*/ 	.short	(.L_5 - .L_4)
	.align		4
.L_4:
        /*001c*/ 	.word	index@(triton_mm)
        /*0020*/ 	.word	0x00000000


	//----- nvinfo : EIATTR_MIN_STACK_SIZE
	.align		4
.L_5:
        /*0024*/ 	.byte	0x04, 0x12
        /*0026*/ 	.short	(.L_7 - .L_6)
	.align		4
.L_6:
        /*0028*/ 	.word	index@(triton_mm)
        /*002c*/ 	.word	0x00000000
.L_7:


//--------------------- .nv.info.triton_mm        --------------------------
	.section	.nv.info.triton_mm,"",@"SHT_CUDA_INFO"
	.sectionflags	@""
	.align	4


	//----- nvinfo : EIATTR_CUDA_API_VERSION
	.align		4
        /*0000*/ 	.byte	0x04, 0x37
        /*0002*/ 	.short	(.L_9 - .L_8)
.L_8:
        /*0004*/ 	.word	0x0000007c


	//----- nvinfo : EIATTR_KPARAM_INFO
	.align		4
.L_9:
        /*0008*/ 	.byte	0x04, 0x17
        /*000a*/ 	.short	(.L_11 - .L_10)
.L_10:
        /*000c*/ 	.word	0x00000000
        /*0010*/ 	.short	0x0004
        /*0012*/ 	.short	0x0020
        /*0014*/ 	.byte	0x00, 0xf0, 0x11, 0x00


	//----- nvinfo : EIATTR_KPARAM_INFO
	.align		4
.L_11:
        /*0018*/ 	.byte	0x04, 0x17
        /*001a*/ 	.short	(.L_13 - .L_12)
.L_12:
        /*001c*/ 	.word	0x00000000
        /*0020*/ 	.short	0x0003
        /*0022*/ 	.short	0x0018
        /*0024*/ 	.byte	0x00, 0xf0, 0x21, 0x00


	//----- nvinfo : EIATTR_KPARAM_INFO
	.align		4
.L_13:
        /*0028*/ 	.byte	0x04, 0x17
        /*002a*/ 	.short	(.L_15 - .L_14)
.L_14:
        /*002c*/ 	.word	0x00000000
        /*0030*/ 	.short	0x0002
        /*0032*/ 	.short	0x0010
        /*0034*/ 	.byte	0x00, 0xf0, 0x21, 0x00


	//----- nvinfo : EIATTR_KPARAM_INFO
	.align		4
.L_15:
        /*0038*/ 	.byte	0x04, 0x17
        /*003a*/ 	.short	(.L_17 - .L_16)
.L_16:
        /*003c*/ 	.word	0x00000000
        /*0040*/ 	.short	0x0001
        /*0042*/ 	.short	0x0008
        /*0044*/ 	.byte	0x00, 0xf0, 0x21, 0x00


	//----- nvinfo : EIATTR_KPARAM_INFO
	.align		4
.L_17:
        /*0048*/ 	.byte	0x04, 0x17
        /*004a*/ 	.short	(.L_19 - .L_18)
.L_18:
        /*004c*/ 	.word	0x00000000
        /*0050*/ 	.short	0x0000
        /*0052*/ 	.short	0x0000
        /*0054*/ 	.byte	0x00, 0xf0, 0x21, 0x00


	//----- nvinfo : EIATTR_SPARSE_MMA_MASK
	.align		4
.L_19:
        /*0058*/ 	.byte	0x03, 0x50
        /*005a*/ 	.short	0x0000


	//----- nvinfo : EIATTR_MAXREG_COUNT
	.align		4
        /*005c*/ 	.byte	0x03, 0x1b
        /*005e*/ 	.short	0x00ff


	//----- nvinfo : EIATTR_COOP_GROUP_MASK_REGIDS
	.align		4
        /*0060*/ 	.byte	0x04, 0x29
        /*0062*/ 	.short	(.L_21 - .L_20)


	//   ....[0]....
.L_20:
        /*0064*/ 	.word	0xffffffff


	//----- nvinfo : EIATTR_COOP_GROUP_INSTR_OFFSETS
	.align		4
.L_21:
        /*0068*/ 	.byte	0x04, 0x28
        /*006a*/ 	.short	(.L_23 - .L_22)


	//   ....[0]....
.L_22:
        /*006c*/ 	.word	0x00000ec0


	//----- nvinfo : EIATTR_EXIT_INSTR_OFFSETS
	.align		4
.L_23:
        /*0070*/ 	.byte	0x04, 0x1c
        /*0072*/ 	.short	(.L_25 - .L_24)


	//   ....[0]....
.L_24:
        /*0074*/ 	.word	0x00000030


	//   ....[1]....
        /*0078*/ 	.word	0x000028b0


	//   ....[2]....
        /*007c*/ 	.word	0x000028d0


	//----- nvinfo : EIATTR_MAX_THREADS
	.align		4
.L_25:
        /*0080*/ 	.byte	0x04, 0x05
        /*0082*/ 	.short	(.L_27 - .L_26)
.L_26:
        /*0084*/ 	.word	0x00000080
        /*0088*/ 	.word	0x00000001
        /*008c*/ 	.word	0x00000001


	//----- nvinfo : EIATTR_CBANK_PARAM_SIZE
	.align		4
.L_27:
        /*0090*/ 	.byte	0x03, 0x19
        /*0092*/ 	.short	0x0024


	//----- nvinfo : EIATTR_PARAM_CBANK
	.align		4
        /*0094*/ 	.byte	0x04, 0x0a
        /*0096*/ 	.short	(.L_29 - .L_28)
	.align		4
.L_28:
        /*0098*/ 	.word	index@(.nv.constant0.triton_mm)
        /*009c*/ 	.short	0x0210
        /*009e*/ 	.short	0x0024


	//----- nvinfo : EIATTR_SW_WAR
	.align		4
.L_29:
        /*00a0*/ 	.byte	0x04, 0x36
        /*00a2*/ 	.short	(.L_31 - .L_30)
.L_30:
        /*00a4*/ 	.word	0x00000008
.L_31:


//--------------------- .nv.callgraph             --------------------------
	.section	.nv.callgraph,"",@"SHT_CUDA_CALLGRAPH"
	.align	4
	.sectionentsize	8
	.align		4
        /*0000*/ 	.word	0x00000000
	.align		4
        /*0004*/ 	.word	0xffffffff
	.align		4
        /*0008*/ 	.word	0x00000000
	.align		4
        /*000c*/ 	.word	0xfffffffe
	.align		4
        /*0010*/ 	.word	0x00000000
	.align		4
        /*0014*/ 	.word	0xfffffffd
	.align		4
        /*0018*/ 	.word	0x00000000
	.align		4
        /*001c*/ 	.word	0xfffffffc


//--------------------- .text.triton_mm           --------------------------
	.section	.text.triton_mm,"ax",@progbits
	.sectionflags	@"SHF_BARRIERS=1"
	.align	128
        .global         triton_mm
        .type           triton_mm,@function
        .size           triton_mm,(.L_x_2 - triton_mm)
        .other          triton_mm,@"STO_CUDA_ENTRY STV_DEFAULT"
triton_mm:
.text.triton_mm:
[----:B------:R-:W1:Y:S02]  /*0000*/  LDC R1, c[0x0][0x28] ;  /* 0x00000a00ff017b82 */ /* 0x000e640000000800 */
[----:B------:R-:W2:Y:S02]  /*0010*/  LDC R2, c[0x0][0x230] ;  /* 0x00008c00ff027b82 */ /* 0x000ea40000000800 */
[----:B--2---:R-:W-:-:S13]  /*0020*/  LOP3.LUT P0, RZ, R2, 0x3ffffff, RZ, 0xc0, !PT ;  /* 0x03ffffff02ff7812 */ /* 0x004fda000780c0ff */
[----:B------:R-:W-:Y:S05]  /*0030*/  @!P0 EXIT ;  /* 0x000000000000894d */ /* 0x000fea0003800000 */
[----:B------:R-:W2:Y:S01]  /*0040*/  S2R R11, SR_CTAID.X ;  /* 0x00000000000b7919 */ /* 0x000ea20000002500 */
[----:B------:R-:W-:Y:S01]  /*0050*/  VIADD R0, R2, 0x7f ;  /* 0x0000007f02007836 */ /* 0x000fe20000000000 */
[----:B------:R-:W-:Y:S01]  /*0060*/  IABS R16, R2 ;  /* 0x0000000200107213 */ /* 0x000fe20000000000 */
[----:B------:R-:W3:Y:S01]  /*0070*/  S2UR UR18, SR_CgaCtaId ;  /* 0x00000000001279c3 */ /* 0x000ee20000008800 */
[----:B------:R-:W-:Y:S01]  /*0080*/  UMOV UR4, 0x400 ;  /* 0x0000040000047882 */ /* 0x000fe20000000000 */
[----:B------:R-:W-:Y:S01]  /*0090*/  ULDC.64 UR22, c[0x0][0x208] ;  /* 0x0000820000167ab9 */ /* 0x000fe20000000a00 */
[----:B------:R-:W-:Y:S01]  /*00a0*/  SHF.R.S32.HI R3, RZ, 0x1f, R0 ;  /* 0x0000001fff037819 */ /* 0x000fe20000011400 */
[----:B------:R-:W4:Y:S01]  /*00b0*/  I2F.RP R10, R16 ;  /* 0x00000010000a7306 */ /* 0x000f220000209400 */
[----:B------:R-:W-:Y:S01]  /*00c0*/  IMAD.MOV.U32 R92, RZ, RZ, -0x20 ;  /* 0xffffffe0ff5c7424 */ /* 0x000fe200078e00ff */
[----:B------:R-:W-:Y:S02]  /*00d0*/  CS2R R56, SRZ ;  /* 0x0000000000387805 */ /* 0x000fe4000001ff00 */
[----:B------:R-:W-:Y:S01]  /*00e0*/  LEA.HI R3, R3, R0, RZ, 0x7 ;  /* 0x0000000003037211 */ /* 0x000fe200078f38ff */
[----:B------:R-:W5:Y:S01]  /*00f0*/  LDC.64 R26, c[0x0][0x218] ;  /* 0x00008600ff1a7b82 */ /* 0x000f620000000a00 */
[----:B------:R-:W-:-:S02]  /*0100*/  CS2R R58, SRZ ;  /* 0x00000000003a7805 */ /* 0x000fc4000001ff00 */
[----:B------:R-:W-:Y:S02]  /*0110*/  CS2R R60, SRZ ;  /* 0x00000000003c7805 */ /* 0x000fe4000001ff00 */
[----:B------:R-:W-:Y:S02]  /*0120*/  CS2R R62, SRZ ;  /* 0x00000000003e7805 */ /* 0x000fe4000001ff00 */
[----:B------:R-:W-:Y:S02]  /*0130*/  CS2R R64, SRZ ;  /* 0x0000000000407805 */ /* 0x000fe4000001ff00 */
[----:B------:R-:W-:Y:S02]  /*0140*/  CS2R R66, SRZ ;  /* 0x0000000000427805 */ /* 0x000fe4000001ff00 */
[----:B------:R-:W-:Y:S02]  /*0150*/  CS2R R68, SRZ ;  /* 0x0000000000447805 */ /* 0x000fe4000001ff00 */
[----:B------:R-:W-:Y:S01]  /*0160*/  CS2R R70, SRZ ;  /* 0x0000000000467805 */ /* 0x000fe2000001ff00 */
[----:B------:R-:W5:Y:S01]  /*0170*/  LDC.64 R30, c[0x0][0x220] ;  /* 0x00008800ff1e7b82 */ /* 0x000f620000000a00 */
[----:B------:R-:W-:-:S02]  /*0180*/  CS2R R72, SRZ ;  /* 0x0000000000487805 */ /* 0x000fc4000001ff00 */
[----:B------:R-:W-:Y:S01]  /*0190*/  CS2R R74, SRZ ;  /* 0x00000000004a7805 */ /* 0x000fe2000001ff00 */
[----:B----4-:R-:W-:Y:S01]  /*01a0*/  MUFU.RCP R10, R10 ;  /* 0x0000000a000a7308 */ /* 0x010fe20000001000 */
[----:B------:R-:W-:Y:S02]  /*01b0*/  CS2R R76, SRZ ;  /* 0x00000000004c7805 */ /* 0x000fe4000001ff00 */
[----:B------:R-:W-:Y:S02]  /*01c0*/  CS2R R78, SRZ ;  /* 0x00000000004e7805 */ /* 0x000fe4000001ff00 */
[----:B------:R-:W-:Y:S02]  /*01d0*/  CS2R R80, SRZ ;  /* 0x0000000000507805 */ /* 0x000fe4000001ff00 */
[----:B------:R-:W-:Y:S01]  /*01e0*/  CS2R R82, SRZ ;  /* 0x0000000000527805 */ /* 0x000fe2000001ff00 */
[----:B---3--:R-:W-:Y:S01]  /*01f0*/  UPRMT UR18, UR18, 0x654, UR4 ;  /* 0x0000065412127896 */ /* 0x008fe20008000004 */
[----:B------:R-:W-:-:S02]  /*0200*/  CS2R R84, SRZ ;  /* 0x0000000000547805 */ /* 0x000fc4000001ff00 */
[----:B------:R-:W-:Y:S02]  /*0210*/  CS2R R86, SRZ ;  /* 0x0000000000567805 */ /* 0x000fe4000001ff00 */
[----:B------:R-:W-:Y:S02]  /*0220*/  CS2R R40, SRZ ;  /* 0x0000000000287805 */ /* 0x000fe4000001ff00 */
[----:B------:R-:W-:Y:S02]  /*0230*/  CS2R R42, SRZ ;  /* 0x00000000002a7805 */ /* 0x000fe4000001ff00 */
[----:B--2---:R-:W-:Y:S02]  /*0240*/  SHF.R.S32.HI R4, RZ, 0x1f, R11 ;  /* 0x0000001fff047819 */ /* 0x004fe4000001140b */
[----:B------:R-:W-:Y:S02]  /*0250*/  CS2R R44, SRZ ;  /* 0x00000000002c7805 */ /* 0x000fe4000001ff00 */
[----:B------:R-:W-:-:S02]  /*0260*/  ISETP.GE.AND P2, PT, R11, RZ, PT ;  /* 0x000000ff0b00720c */ /* 0x000fc40003f46270 */
[----:B------:R-:W-:Y:S02]  /*0270*/  CS2R R46, SRZ ;  /* 0x00000000002e7805 */ /* 0x000fe4000001ff00 */
[----:B------:R-:W-:Y:S02]  /*0280*/  LEA.HI R4, R4, R11, RZ, 0x3 ;  /* 0x0000000b04047211 */ /* 0x000fe400078f18ff */
[----:B------:R-:W-:Y:S02]  /*0290*/  CS2R R48, SRZ ;  /* 0x0000000000307805 */ /* 0x000fe4000001ff00 */
[----:B------:R-:W-:Y:S02]  /*02a0*/  CS2R R50, SRZ ;  /* 0x0000000000327805 */ /* 0x000fe4000001ff00 */
[----:B------:R-:W-:Y:S02]  /*02b0*/  CS2R R52, SRZ ;  /* 0x0000000000347805 */ /* 0x000fe4000001ff00 */
[----:B------:R-:W-:-:S02]  /*02c0*/  LOP3.LUT R6, R4, 0xfffffff8, RZ, 0xc0, !PT ;  /* 0xfffffff804067812 */ /* 0x000fc400078ec0ff */
[----:B------:R-:W-:Y:S01]  /*02d0*/  CS2R R54, SRZ ;  /* 0x0000000000367805 */ /* 0x000fe2000001ff00 */
[----:B------:R-:W-:Y:S01]  /*02e0*/  UMOV UR19, 0x1 ;  /* 0x0000000100137882 */ /* 0x000fe20000000000 */
[----:B------:R-:W-:Y:S01]  /*02f0*/  UMOV UR6, 0xffffffff ;  /* 0xffffffff00067882 */ /* 0x000fe20000000000 */
[----:B------:R-:W-:Y:S01]  /*0300*/  LEA.HI.SX32 R3, R3, -R6, 0x19 ;  /* 0x8000000603037211 */ /* 0x000fe200078fcaff */
[----:B------:R-:W-:Y:S01]  /*0310*/  UMOV UR4, URZ ;  /* 0x0000003f00047c82 */ /* 0x000fe20008000000 */
[----:B------:R-:W-:Y:S02]  /*0320*/  UIADD3 UR21, UR18, 0x6000, URZ ;  /* 0x0000600012157890 */ /* 0x000fe4000fffe03f */
[----:B------:R-:W-:Y:S01]  /*0330*/  VIMNMX R3, R3, 0x8, PT ;  /* 0x0000000803037848 */ /* 0x000fe20003fe0100 */
[----:B------:R-:W-:-:S03]  /*0340*/  UMOV UR5, URZ ;  /* 0x0000003f00057c82 */ /* 0x000fc60008000000 */
[-C--:B------:R-:W-:Y:S02]  /*0350*/  IABS R13, R3.reuse ;  /* 0x00000003000d7213 */ /* 0x080fe40000000000 */
[----:B------:R-:W-:Y:S02]  /*0360*/  IABS R9, R3 ;  /* 0x0000000300097213 */ /* 0x000fe40000000000 */
[----:B------:R-:W2:Y:S03]  /*0370*/  I2F.RP R0, R13 ;  /* 0x0000000d00007306 */ /* 0x000ea60000209400 */
[----:B------:R-:W-:-:S05]  /*0380*/  IMAD.MOV R12, RZ, RZ, -R9 ;  /* 0x000000ffff0c7224 */ /* 0x000fca00078e0a09 */
[----:B--2---:R-:W2:Y:S02]  /*0390*/  MUFU.RCP R0, R0 ;  /* 0x0000000000007308 */ /* 0x004ea40000001000 */
[----:B--2---:R-:W-:-:S06]  /*03a0*/  VIADD R4, R0, 0xffffffe ;  /* 0x0ffffffe00047836 */ /* 0x004fcc0000000000 */
[----:B------:R2:W3:Y:S02]  /*03b0*/  F2I.FTZ.U32.TRUNC.NTZ R5, R4 ;  /* 0x0000000400057305 */ /* 0x0004e4000021f000 */
[----:B--2---:R-:W-:Y:S02]  /*03c0*/  IMAD.MOV.U32 R4, RZ, RZ, RZ ;  /* 0x000000ffff047224 */ /* 0x004fe400078e00ff */
[----:B---3--:R-:W-:-:S04]  /*03d0*/  IMAD.MOV R8, RZ, RZ, -R5 ;  /* 0x000000ffff087224 */ /* 0x008fc800078e0a05 */
[----:B------:R-:W-:Y:S01]  /*03e0*/  IMAD R7, R8, R13, RZ ;  /* 0x0000000d08077224 */ /* 0x000fe200078e02ff */
[----:B------:R-:W-:-:S03]  /*03f0*/  IABS R8, R11 ;  /* 0x0000000b00087213 */ /* 0x000fc60000000000 */
[----:B------:R-:W-:-:S04]  /*0400*/  IMAD.HI.U32 R5, R5, R7, R4 ;  /* 0x0000000705057227 */ /* 0x000fc800078e0004 */
[----:B------:R-:W-:Y:S02]  /*0410*/  IMAD.MOV.U32 R7, RZ, RZ, R8 ;  /* 0x000000ffff077224 */ /* 0x000fe400078e0008 */
[----:B------:R-:W-:Y:S02]  /*0420*/  IMAD.IADD R8, R11, 0x1, -R6 ;  /* 0x000000010b087824 */ /* 0x000fe400078e0a06 */
[----:B------:R-:W-:-:S03]  /*0430*/  IMAD.HI.U32 R0, R5, R7, RZ ;  /* 0x0000000705007227 */ /* 0x000fc600078e00ff */
[----:B------:R-:W-:Y:S01]  /*0440*/  IABS R9, R8 ;  /* 0x0000000800097213 */ /* 0x000fe20000000000 */
[----:B------:R-:W-:Y:S01]  /*0450*/  IMAD R4, R0, R12, R7 ;  /* 0x0000000c00047224 */ /* 0x000fe200078e0207 */
[----:B------:R-:W-:-:S03]  /*0460*/  LOP3.LUT R8, R8, R3, RZ, 0x3c, !PT ;  /* 0x0000000308087212 */ /* 0x000fc600078e3cff */
[----:B------:R-:W-:Y:S01]  /*0470*/  IMAD.MOV.U32 R0, RZ, RZ, R9 ;  /* 0x000000ffff007224 */ /* 0x000fe200078e0009 */
[----:B------:R-:W-:Y:S02]  /*0480*/  ISETP.GT.U32.AND P0, PT, R13, R4, PT ;  /* 0x000000040d00720c */ /* 0x000fe40003f04070 */
[----:B------:R-:W-:Y:S01]  /*0490*/  ISETP.GE.AND P4, PT, R8, RZ, PT ;  /* 0x000000ff0800720c */ /* 0x000fe20003f86270 */
[----:B------:R-:W-:-:S04]  /*04a0*/  IMAD.HI.U32 R9, R5, R0, RZ ;  /* 0x0000000005097227 */ /* 0x000fc800078e00ff */
[----:B------:R-:W-:Y:S02]  /*04b0*/  IMAD R7, R9, R12, R0 ;  /* 0x0000000c09077224 */ /* 0x000fe400078e0200 */
[----:B------:R-:W2:Y:S01]  /*04c0*/  S2R R0, SR_TID.X ;  /* 0x0000000000007919 */ /* 0x000ea20000002100 */
[----:B------:R-:W-:Y:S02]  /*04d0*/  VIADD R5, R10, 0xffffffe ;  /* 0x0ffffffe0a057836 */ /* 0x000fe40000000000 */
[----:B------:R-:W-:Y:S01]  /*04e0*/  ISETP.GT.U32.AND P3, PT, R13, R7, PT ;  /* 0x000000070d00720c */ /* 0x000fe20003f64070 */
[----:B------:R-:W-:-:S03]  /*04f0*/  @!P0 IMAD.IADD R4, R4, 0x1, -R13 ;  /* 0x0000000104048824 */ /* 0x000fc600078e0a0d */
[----:B------:R-:W3:Y:S02]  /*0500*/  F2I.FTZ.U32.TRUNC.NTZ R5, R5 ;  /* 0x0000000500057305 */ /* 0x000ee4000021f000 */
[----:B------:R-:W-:-:S07]  /*0510*/  ISETP.GT.U32.AND P0, PT, R13, R4, PT ;  /* 0x000000040d00720c */ /* 0x000fce0003f04070 */
[----:B------:R-:W-:Y:S02]  /*0520*/  @!P3 IMAD.IADD R7, R7, 0x1, -R13 ;  /* 0x000000010707b824 */ /* 0x000fe400078e0a0d */
[----:B------:R-:W-:-:S03]  /*0530*/  @!P3 VIADD R9, R9, 0x1 ;  /* 0x000000010909b836 */ /* 0x000fc60000000000 */
[----:B------:R-:W-:Y:S01]  /*0540*/  ISETP.GE.U32.AND P1, PT, R7, R13, PT ;  /* 0x0000000d0700720c */ /* 0x000fe20003f26070 */
[----:B------:R-:W-:Y:S01]  /*0550*/  @!P0 IMAD.IADD R4, R4, 0x1, -R13 ;  /* 0x0000000104048824 */ /* 0x000fe200078e0a0d */
[----:B------:R-:W-:Y:S01]  /*0560*/  ISETP.NE.AND P0, PT, R3, RZ, PT ;  /* 0x000000ff0300720c */ /* 0x000fe20003f05270 */
[----:B---3--:R-:W-:Y:S01]  /*0570*/  IMAD.MOV R13, RZ, RZ, -R5 ;  /* 0x000000ffff0d7224 */ /* 0x008fe200078e0a05 */
[----:B------:R-:W-:Y:S01]  /*0580*/  LOP3.LUT R3, RZ, R3, RZ, 0x33, !PT ;  /* 0x00000003ff037212 */ /* 0x000fe200078e33ff */
[----:B------:R-:W-:-:S05]  /*0590*/  @!P2 IMAD.MOV R4, RZ, RZ, -R4 ;  /* 0x000000ffff04a224 */ /* 0x000fca00078e0a04 */
[----:B------:R-:W-:Y:S01]  /*05a0*/  SEL R7, R3, R4, !P0 ;  /* 0x0000000403077207 */ /* 0x000fe20004000000 */
[----:B------:R-:W-:Y:S01]  /*05b0*/  IMAD.MOV.U32 R4, RZ, RZ, RZ ;  /* 0x000000ffff047224 */ /* 0x000fe200078e00ff */
[--C-:B--2---:R-:W-:Y:S01]  /*05c0*/  SHF.R.U32.HI R11, RZ, 0x2, R0.reuse ;  /* 0x00000002ff0b7819 */ /* 0x104fe20000011600 */
[----:B------:R-:W-:Y:S01]  /*05d0*/  @P1 VIADD R9, R9, 0x1 ;  /* 0x0000000109091836 */ /* 0x000fe20000000000 */
[----:B------:R-:W-:Y:S01]  /*05e0*/  SHF.R.U32.HI R91, RZ, 0x5, R0 ;  /* 0x00000005ff5b7819 */ /* 0x000fe20000011600 */
[----:B------:R-:W-:Y:S01]  /*05f0*/  IMAD.IADD R6, R6, 0x1, R7 ;  /* 0x0000000106067824 */ /* 0x000fe200078e0207 */
[----:B------:R-:W-:Y:S01]  /*0600*/  SGXT.U32 R11, R11, 0x5 ;  /* 0x000000050b0b781a */ /* 0x000fe20000000000 */
[----:B------:R-:W-:Y:S01]  /*0610*/  @!P4 IMAD.MOV R9, RZ, RZ, -R9 ;  /* 0x000000ffff09c224 */ /* 0x000fe200078e0a09 */
[----:B------:R-:W-:Y:S01]  /*0620*/  LOP3.LUT R90, R91, 0x7fffffc, RZ, 0xc0, !PT ;  /* 0x07fffffc5b5a7812 */ /* 0x000fe200078ec0ff */
[----:B------:R-:W-:Y:S02]  /*0630*/  IMAD.SHL.U32 R6, R6, 0x80, RZ ;  /* 0x0000008006067824 */ /* 0x000fe400078e00ff */
[----:B------:R-:W-:Y:S01]  /*0640*/  IMAD R7, R13, R16, RZ ;  /* 0x000000100d077224 */ /* 0x000fe200078e02ff */
[----:B------:R-:W-:-:S02]  /*0650*/  SEL R8, R3, R9, !P0 ;  /* 0x0000000903087207 */ /* 0x000fc40004000000 */
[----:B------:R-:W-:Y:S01]  /*0660*/  LOP3.LUT R10, R6, R11, RZ, 0xfc, !PT ;  /* 0x0000000b060a7212 */ /* 0x000fe200078efcff */
[----:B------:R-:W-:Y:S01]  /*0670*/  IMAD.HI.U32 R4, R5, R7, R4 ;  /* 0x0000000705047227 */ /* 0x000fe200078e0004 */
[----:B------:R-:W-:Y:S02]  /*0680*/  SHF.R.U32.HI R3, RZ, 0x3, R0 ;  /* 0x00000003ff037819 */ /* 0x000fe40000011600 */
[----:B------:R-:W-:Y:S02]  /*0690*/  IABS R9, R10 ;  /* 0x0000000a00097213 */ /* 0x000fe40000000000 */
[----:B------:R-:W-:Y:S02]  /*06a0*/  LOP3.LUT R18, R6, 0x20, R11, 0xfe, !PT ;  /* 0x0000002006127812 */ /* 0x000fe400078efe0b */
[----:B------:R-:W-:Y:S01]  /*06b0*/  LOP3.LUT R20, R6, 0x40, R11, 0xfe, !PT ;  /* 0x0000004006147812 */ /* 0x000fe200078efe0b */
[----:B------:R-:W-:Y:S01]  /*06c0*/  IMAD.HI.U32 R5, R4, R9, RZ ;  /* 0x0000000904057227 */ /* 0x000fe200078e00ff */
[----:B------:R-:W-:-:S02]  /*06d0*/  LOP3.LUT R21, R6, 0x60, R11, 0xfe, !PT ;  /* 0x0000006006157812 */ /* 0x000fc400078efe0b */
[----:B------:R-:W-:Y:S01]  /*06e0*/  IABS R13, R18 ;  /* 0x00000012000d7213 */ /* 0x000fe20000000000 */
[----:B------:R-:W-:Y:S01]  /*06f0*/  IMAD.MOV R5, RZ, RZ, -R5 ;  /* 0x000000ffff057224 */ /* 0x000fe200078e0a05 */
[----:B------:R-:W-:Y:S02]  /*0700*/  SGXT.U32 R3, R3, 0x4 ;  /* 0x000000040303781a */ /* 0x000fe40000000000 */
[----:B------:R-:W-:Y:S01]  /*0710*/  IABS R15, R20 ;  /* 0x00000014000f7213 */ /* 0x000fe20000000000 */
[----:B------:R-:W-:Y:S01]  /*0720*/  IMAD R12, R16, R5, R9 ;  /* 0x00000005100c7224 */ /* 0x000fe200078e0209 */
[----:B------:R-:W-:Y:S01]  /*0730*/  IABS R17, R21 ;  /* 0x0000001500117213 */ /* 0x000fe20000000000 */
[----:B------:R-:W-:Y:S01]  /*0740*/  IMAD.SHL.U32 R5, R0, 0x8, RZ ;  /* 0x0000000800057824 */ /* 0x000fe200078e00ff */
[----:B------:R-:W-:Y:S01]  /*0750*/  LOP3.LUT R3, R6, R3, RZ, 0xfc, !PT ;  /* 0x0000000306037212 */ /* 0x000fe200078efcff */
[----:B------:R-:W-:Y:S01]  /*0760*/  IMAD.HI.U32 R6, R4, R13, RZ ;  /* 0x0000000d04067227 */ /* 0x000fe200078e00ff */
[----:B------:R-:W-:-:S02]  /*0770*/  ISETP.GT.U32.AND P1, PT, R16, R12, PT ;  /* 0x0000000c1000720c */ /* 0x000fc40003f24070 */
[----:B------:R-:W-:Y:S01]  /*0780*/  ISETP.GE.AND P0, PT, R10, RZ, PT ;  /* 0x000000ff0a00720c */ /* 0x000fe20003f06270 */
[C---:B------:R-:W-:Y:S01]  /*0790*/  IMAD.HI.U32 R7, R4.reuse, R15, RZ ;  /* 0x0000000f04077227 */ /* 0x040fe200078e00ff */
[----:B------:R-:W-:Y:S02]  /*07a0*/  SHF.R.S32.HI R10, RZ, 0x19, R8 ;  /* 0x00000019ff0a7819 */ /* 0x000fe40000011408 */
[----:B------:R-:W-:Y:S01]  /*07b0*/  LOP3.LUT R9, R5, 0x18, R0, 0x48, !PT ;  /* 0x0000001805097812 */ /* 0x000fe200078e4800 */
[----:B------:R-:W-:Y:S01]  /*07c0*/  IMAD.HI.U32 R4, R4, R17, RZ ;  /* 0x0000001104047227 */ /* 0x000fe200078e00ff */
[----:B------:R-:W-:Y:S02]  /*07d0*/  SGXT R10, R10, 0x1 ;  /* 0x000000010a0a781a */ /* 0x000fe40000000200 */
[----:B------:R-:W-:Y:S01]  /*07e0*/  ISETP.GE.AND P5, PT, R20, RZ, PT ;  /* 0x000000ff1400720c */ /* 0x000fe20003fa6270 */
[----:B------:R-:W-:Y:S02]  /*07f0*/  IMAD.MOV R6, RZ, RZ, -R6 ;  /* 0x000000ffff067224 */ /* 0x000fe400078e0a06 */
[----:B------:R-:W-:-:S02]  /*0800*/  IMAD.MOV R7, RZ, RZ, -R7 ;  /* 0x000000ffff077224 */ /* 0x000fc400078e0a07 */
[----:B------:R-:W-:Y:S02]  /*0810*/  IMAD.MOV R4, RZ, RZ, -R4 ;  /* 0x000000ffff047224 */ /* 0x000fe400078e0a04 */
[C---:B------:R-:W-:Y:S01]  /*0820*/  IMAD R13, R16.reuse, R6, R13 ;  /* 0x00000006100d7224 */ /* 0x040fe200078e020d */
[C---:B------:R-:W-:Y:S01]  /*0830*/  LOP3.LUT R6, R11.reuse, 0x40, RZ, 0xfc, !PT ;  /* 0x000000400b067812 */ /* 0x040fe200078efcff */
[C---:B------:R-:W-:Y:S01]  /*0840*/  IMAD R14, R16.reuse, R7, R15 ;  /* 0x00000007100e7224 */ /* 0x040fe200078e020f */
[----:B------:R-:W-:Y:S01]  /*0850*/  LOP3.LUT R7, R11, 0x60, RZ, 0xfc, !PT ;  /* 0x000000600b077812 */ /* 0x000fe200078efcff */
[C---:B------:R-:W-:Y:S01]  /*0860*/  IMAD R15, R16.reuse, R4, R17 ;  /* 0x00000004100f7224 */ /* 0x040fe200078e0211 */
[----:B------:R-:W-:Y:S01]  /*0870*/  ISETP.GT.U32.AND P2, PT, R16, R13, PT ;  /* 0x0000000d1000720c */ /* 0x000fe20003f44070 */
[----:B------:R-:W-:Y:S01]  /*0880*/  @!P1 IMAD.IADD R12, R12, 0x1, -R16 ;  /* 0x000000010c0c9824 */ /* 0x000fe200078e0a10 */
[----:B------:R-:W-:Y:S01]  /*0890*/  ISETP.GT.U32.AND P3, PT, R16, R14, PT ;  /* 0x0000000e1000720c */ /* 0x000fe20003f64070 */
[----:B------:R-:W-:Y:S01]  /*08a0*/  IMAD.SHL.U32 R8, R8, 0x40, RZ ;  /* 0x0000004008087824 */ /* 0x000fe200078e00ff */
[----:B------:R-:W-:Y:S01]  /*08b0*/  ISETP.GT.U32.AND P4, PT, R16, R15, PT ;  /* 0x0000000f1000720c */ /* 0x000fe20003f84070 */
[--C-:B------:R-:W-:Y:S01]  /*08c0*/  IMAD R6, R6, 0x20, R9.reuse ;  /* 0x0000002006067824 */ /* 0x100fe200078e0209 */
[----:B------:R-:W-:Y:S01]  /*08d0*/  ISETP.GT.U32.AND P6, PT, R16, R12, PT ;  /* 0x0000000c1000720c */ /* 0x000fe20003fc4070 */
[----:B------:R-:W-:Y:S01]  /*08e0*/  IMAD R7, R7, 0x20, R9 ;  /* 0x0000002007077824 */ /* 0x000fe200078e0209 */
[----:B------:R-:W-:-:S02]  /*08f0*/  LOP3.LUT R4, R11, 0x20, RZ, 0xfc, !PT ;  /* 0x000000200b047812 */ /* 0x000fc400078efcff */
[----:B------:R-:W-:Y:S02]  /*0900*/  LOP3.LUT R17, R8, R11, RZ, 0xfc, !PT ;  /* 0x0000000b08117212 */ /* 0x000fe400078efcff */
[----:B------:R-:W-:Y:S01]  /*0910*/  LOP3.LUT R19, R8, 0x20, R11, 0xfe, !PT ;  /* 0x0000002008137812 */ /* 0x000fe200078efe0b */
[--C-:B------:R-:W-:Y:S01]  /*0920*/  @!P2 IMAD.IADD R13, R13, 0x1, -R16.reuse ;  /* 0x000000010d0da824 */ /* 0x100fe200078e0a10 */
[----:B------:R-:W-:Y:S01]  /*0930*/  LEA R37, R6, UR18, 0x1 ;  /* 0x0000001206257c11 */ /* 0x000fe2000f8e08ff */
[--C-:B------:R-:W-:Y:S01]  /*0940*/  @!P3 IMAD.IADD R14, R14, 0x1, -R16.reuse ;  /* 0x000000010e0eb824 */ /* 0x100fe200078e0a10 */
[----:B------:R-:W-:Y:S01]  /*0950*/  LEA R39, R7, UR18, 0x1 ;  /* 0x0000001207277c11 */ /* 0x000fe2000f8e08ff */
[--C-:B------:R-:W-:Y:S01]  /*0960*/  @!P4 IMAD.IADD R15, R15, 0x1, -R16.reuse ;  /* 0x000000010f0fc824 */ /* 0x100fe200078e0a10 */
[----:B------:R-:W-:Y:S01]  /*0970*/  ISETP.GT.U32.AND P1, PT, R16, R13, PT ;  /* 0x0000000d1000720c */ /* 0x000fe20003f24070 */
[--C-:B------:R-:W-:Y:S01]  /*0980*/  IMAD R4, R4, 0x20, R9.reuse ;  /* 0x0000002004047824 */ /* 0x100fe200078e0209 */
[----:B------:R-:W-:Y:S01]  /*0990*/  ISETP.GT.U32.AND P2, PT, R16, R14, PT ;  /* 0x0000000e1000720c */ /* 0x000fe20003f44070 */
[----:B------:R-:W-:Y:S01]  /*09a0*/  @!P6 IMAD.IADD R12, R12, 0x1, -R16 ;  /* 0x000000010c0ce824 */ /* 0x000fe200078e0a10 */
[----:B------:R-:W-:Y:S01]  /*09b0*/  ISETP.GT.U32.AND P3, PT, R16, R15, PT ;  /* 0x0000000f1000720c */ /* 0x000fe20003f64070 */
[----:B------:R-:W-:Y:S01]  /*09c0*/  IMAD R9, R11, 0x20, R9 ;  /* 0x000000200b097824 */ /* 0x000fe200078e0209 */
[----:B------:R-:W-:Y:S01]  /*09d0*/  ISETP.GE.AND P4, PT, R18, RZ, PT ;  /* 0x000000ff1200720c */ /* 0x000fe20003f86270 */
[----:B------:R-:W-:Y:S01]  /*09e0*/  @!P0 IMAD.MOV R12, RZ, RZ, -R12 ;  /* 0x000000ffff0c8224 */ /* 0x000fe200078e0a0c */
[----:B------:R-:W-:-:S02]  /*09f0*/  ISETP.GE.AND P6, PT, R21, RZ, PT ;  /* 0x000000ff1500720c */ /* 0x000fc40003fc6270 */
[C---:B------:R-:W-:Y:S02]  /*0a00*/  LEA.HI R11, R10.reuse, R17, RZ, 0x6 ;  /* 0x000000110a0b7211 */ /* 0x040fe400078f30ff */
[----:B------:R-:W-:Y:S01]  /*0a10*/  LEA.HI R10, R10, R19, RZ, 0x6 ;  /* 0x000000130a0a7211 */ /* 0x000fe200078f30ff */
[--C-:B------:R-:W-:Y:S01]  /*0a20*/  @!P1 IMAD.IADD R13, R13, 0x1, -R16.reuse ;  /* 0x000000010d0d9824 */ /* 0x100fe200078e0a10 */
[----:B------:R-:W-:Y:S01]  /*0a30*/  LOP3.LUT R11, R11, 0x3fffc0, RZ, 0xc0, !PT ;  /* 0x003fffc00b0b7812 */ /* 0x000fe200078ec0ff */
[--C-:B------:R-:W-:Y:S01]  /*0a40*/  @!P2 IMAD.IADD R14, R14, 0x1, -R16.reuse ;  /* 0x000000010e0ea824 */ /* 0x100fe200078e0a10 */
[----:B------:R-:W-:Y:S01]  /*0a50*/  LOP3.LUT R10, R10, 0x3fffc0, RZ, 0xc0, !PT ;  /* 0x003fffc00a0a7812 */ /* 0x000fe200078ec0ff */
[----:B------:R-:W-:Y:S01]  /*0a60*/  @!P3 IMAD.IADD R15, R15, 0x1, -R16 ;  /* 0x000000010f0fb824 */ /* 0x000fe200078e0a10 */
[----:B------:R-:W-:Y:S01]  /*0a70*/  ISETP.NE.AND P1, PT, R2, RZ, PT ;  /* 0x000000ff0200720c */ /* 0x000fe20003f25270 */
[----:B------:R-:W-:Y:S01]  /*0a80*/  IMAD.IADD R17, R17, 0x1, -R11 ;  /* 0x0000000111117824 */ /* 0x000fe200078e0a0b */
[----:B------:R-:W-:Y:S01]  /*0a90*/  LOP3.LUT R11, RZ, R2, RZ, 0x33, !PT ;  /* 0x00000002ff0b7212 */ /* 0x000fe200078e33ff */
[----:B------:R-:W-:Y:S01]  /*0aa0*/  @!P4 IMAD.MOV R13, RZ, RZ, -R13 ;  /* 0x000000ffff0dc224 */ /* 0x000fe200078e0a0d */
[----:B------:R-:W-:Y:S01]  /*0ab0*/  LEA R33, R9, UR18, 0x1 ;  /* 0x0000001209217c11 */ /* 0x000fe2000f8e08ff */
[----:B------:R-:W-:Y:S01]  /*0ac0*/  @!P5 IMAD.MOV R14, RZ, RZ, -R14 ;  /* 0x000000ffff0ed224 */ /* 0x000fe200078e0a0e */
[C---:B------:R-:W-:Y:S01]  /*0ad0*/  SEL R21, R11.reuse, R12, !P1 ;  /* 0x0000000c0b157207 */ /* 0x040fe20004800000 */
[----:B------:R-:W-:Y:S01]  /*0ae0*/  @!P6 IMAD.MOV R15, RZ, RZ, -R15 ;  /* 0x000000ffff0fe224 */ /* 0x000fe200078e0a0f */
[----:B------:R-:W-:Y:S01]  /*0af0*/  SEL R13, R11, R13, !P1 ;  /* 0x0000000d0b0d7207 */ /* 0x000fe20004800000 */
[----:B------:R-:W-:Y:S01]  /*0b00*/  IMAD.IADD R19, R19, 0x1, -R10 ;  /* 0x0000000113137824 */ /* 0x000fe200078e0a0a */
[----:B------:R-:W-:-:S02]  /*0b10*/  LOP3.LUT R10, R5, 0x18, RZ, 0xc0, !PT ;  /* 0x00000018050a7812 */ /* 0x000fc400078ec0ff */
[C---:B------:R-:W-:Y:S02]  /*0b20*/  SEL R25, R11.reuse, R14, !P1 ;  /* 0x0000000e0b197207 */ /* 0x040fe40004800000 */
[----:B------:R-:W-:Y:S01]  /*0b30*/  SEL R11, R11, R15, !P1 ;  /* 0x0000000f0b0b7207 */ /* 0x000fe20004800000 */
[--C-:B------:R-:W-:Y:S01]  /*0b40*/  IMAD R29, R17, 0xc00, R10.reuse ;  /* 0x00000c00111d7824 */ /* 0x100fe200078e020a */
[----:B------:R-:W-:Y:S01]  /*0b50*/  LEA R35, R4, UR18, 0x1 ;  /* 0x0000001204237c11 */ /* 0x000fe2000f8e08ff */
[--C-:B------:R-:W-:Y:S02]  /*0b60*/  IMAD R15, R21, 0xc00, R10.reuse ;  /* 0x00000c00150f7824 */ /* 0x100fe400078e020a */
[--C-:B------:R-:W-:Y:S02]  /*0b70*/  IMAD R17, R13, 0xc00, R10.reuse ;  /* 0x00000c000d117824 */ /* 0x100fe400078e020a */
[--C-:B------:R-:W-:Y:S02]  /*0b80*/  IMAD R25, R25, 0xc00, R10.reuse ;  /* 0x00000c0019197824 */ /* 0x100fe400078e020a */
[----:B------:R-:W-:-:S02]  /*0b90*/  IMAD R11, R11, 0xc00, R10 ;  /* 0x00000c000b0b7824 */ /* 0x000fc400078e020a */
[----:B-----5:R-:W-:-:S04]  /*0ba0*/  IMAD.WIDE R14, R15, 0x2, R26 ;  /* 0x000000020f0e7825 */ /* 0x020fc800078e021a */
[----:B------:R-:W-:Y:S01]  /*0bb0*/  IMAD.WIDE R16, R17, 0x2, R26 ;  /* 0x0000000211107825 */ /* 0x000fe200078e021a */
[----:B------:R-:W-:Y:S01]  /*0bc0*/  @!PT LDS RZ, [RZ] ;  /* 0x00000000fffff984 */ /* 0x000fe20000000800 */
[----:B------:R-:W-:Y:S01]  /*0bd0*/  @!PT LDS RZ, [RZ] ;  /* 0x00000000fffff984 */ /* 0x000fe20000000800 */
[----:B------:R-:W-:Y:S01]  /*0be0*/  @!PT LDS RZ, [RZ] ;  /* 0x00000000fffff984 */ /* 0x000fe20000000800 */
[----:B------:R-:W-:Y:S03]  /*0bf0*/  LDGSTS.E.BYPASS.128 [R33], desc[UR22][R14.64] ;  /* 0x000000000e217fae */ /* 0x000fe6000b901c56 */
[----:B------:R-:W-:Y:S01]  /*0c00*/  IMAD R19, R19, 0xc00, R10 ;  /* 0x00000c0013137824 */ /* 0x000fe200078e020a */
[----:B------:R-:W-:Y:S01]  /*0c10*/  LDGSTS.E.BYPASS.128 [R35], desc[UR22][R16.64] ;  /* 0x0000000010237fae */ /* 0x000fe2000b901c56 */
[----:B------:R-:W-:Y:S01]  /*0c20*/  IMAD.WIDE R24, R25, 0x2, R26 ;  /* 0x0000000219187825 */ /* 0x000fe200078e021a */
[----:B------:R-:W-:-:S03]  /*0c30*/  IADD3 R10, P1, R14, 0x80, RZ ;  /* 0x000000800e0a7810 */ /* 0x000fc60007f3e0ff */
[----:B------:R-:W-:Y:S01]  /*0c40*/  IMAD.WIDE R26, R11, 0x2, R26 ;  /* 0x000000020b1a7825 */ /* 0x000fe200078e021a */
[----:B------:R-:W-:Y:S01]  /*0c50*/  LDGSTS.E.BYPASS.128 [R37], desc[UR22][R24.64] ;  /* 0x0000000018257fae */ /* 0x000fe2000b901c56 */
[----:B------:R-:W-:Y:S02]  /*0c60*/  IADD3 R11, P0, R16, 0x80, RZ ;  /* 0x00000080100b7810 */ /* 0x000fe40007f1e0ff */
[--C-:B-1----:R-:W-:Y:S01]  /*0c70*/  IMAD.WIDE R28, R29, 0x2, R30.reuse ;  /* 0x000000021d1c7825 */ /* 0x102fe200078e021e */
[----:B------:R-:W-:Y:S03]  /*0c80*/  LDGSTS.E.BYPASS.128 [R39], desc[UR22][R26.64] ;  /* 0x000000001a277fae */ /* 0x000fe6000b901c56 */
[----:B------:R-:W-:Y:S01]  /*0c90*/  IMAD.WIDE R30, R19, 0x2, R30 ;  /* 0x00000002131e7825 */ /* 0x000fe200078e021e */
[----:B------:R-:W0:Y:S03]  /*0ca0*/  LDGDEPBAR ;  /* 0x00000000000079af */ /* 0x000e260000000000 */
[----:B------:R-:W-:Y:S01]  /*0cb0*/  IMAD.X R12, RZ, RZ, R15, P1 ;  /* 0x000000ffff0c7224 */ /* 0x000fe200008e060f */
[----:B------:R-:W-:Y:S01]  /*0cc0*/  LDGSTS.E.BYPASS.128 [R33+0x6000], desc[UR22][R28.64] ;  /* 0x060000001c217fae */ /* 0x000fe2000b901c56 */
[----:B------:R-:W-:Y:S01]  /*0cd0*/  IMAD.X R18, RZ, RZ, R17, P0 ;  /* 0x000000ffff127224 */ /* 0x000fe200000e0611 */
[----:B------:R-:W-:-:S02]  /*0ce0*/  IADD3 R13, P1, R24, 0x80, RZ ;  /* 0x00000080180d7810 */ /* 0x000fc40007f3e0ff */
[----:B------:R-:W-:Y:S01]  /*0cf0*/  LDGSTS.E.BYPASS.128 [R35+0x6000], desc[UR22][R30.64] ;  /* 0x060000001e237fae */ /* 0x000fe2000b901c56 */
[----:B------:R-:W-:Y:S02]  /*0d00*/  IADD3 R19, P0, R26, 0x80, RZ ;  /* 0x000000801a137810 */ /* 0x000fe40007f1e0ff */
[----:B------:R-:W-:Y:S01]  /*0d10*/  IMAD.X R20, RZ, RZ, R25, P1 ;  /* 0x000000ffff147224 */ /* 0x000fe200008e0619 */
[----:B------:R-:W0:Y:S01]  /*0d20*/  LDGDEPBAR ;  /* 0x00000000000079af */ /* 0x000e220000000000 */
[----:B------:R-:W-:Y:S01]  /*0d30*/  BAR.SYNC.DEFER_BLOCKING 0x0 ;  /* 0x0000000000007b1d */ /* 0x000fe20000010000 */
[----:B------:R-:W-:Y:S01]  /*0d40*/  IMAD.X R22, RZ, RZ, R27, P0 ;  /* 0x000000ffff167224 */ /* 0x000fe200000e061b */
[----:B------:R-:W-:Y:S02]  /*0d50*/  IADD3 R21, P1, R28, 0x80, RZ ;  /* 0x000000801c157810 */ /* 0x000fe40007f3e0ff */
[----:B------:R-:W-:-:S03]  /*0d60*/  IADD3 R23, P0, R30, 0x80, RZ ;  /* 0x000000801e177810 */ /* 0x000fc60007f1e0ff */
[----:B------:R-:W-:Y:S02]  /*0d70*/  IMAD.X R88, RZ, RZ, R29, P1 ;  /* 0x000000ffff587224 */ /* 0x000fe400008e061d */
[----:B------:R-:W-:Y:S01]  /*0d80*/  IMAD.X R89, RZ, RZ, R31, P0 ;  /* 0x000000ffff597224 */ /* 0x000fe200000e061f */
[----:B------:R-:W-:Y:S01]  /*0d90*/  @!PT LDS RZ, [RZ] ;  /* 0x00000000fffff984 */ /* 0x000fe20000000800 */
[----:B------:R-:W-:Y:S01]  /*0da0*/  @!PT LDS RZ, [RZ] ;  /* 0x00000000fffff984 */ /* 0x000fe20000000800 */
[----:B------:R-:W-:Y:S01]  /*0db0*/  @!PT LDS RZ, [RZ] ;  /* 0x00000000fffff984 */ /* 0x000fe20000000800 */
[----:B------:R-:W-:Y:S04]  /*0dc0*/  LDGSTS.E.BYPASS.128 [R33+0x2000], desc[UR22][R14.64+0x40] ;  /* 0x020000400e217fae */ /* 0x000fe8000b901c56 */
[----:B------:R-:W-:Y:S04]  /*0dd0*/  LDGSTS.E.BYPASS.128 [R35+0x2000], desc[UR22][R16.64+0x40] ;  /* 0x0200004010237fae */ /* 0x000fe8000b901c56 */
[----:B------:R1:W-:Y:S04]  /*0de0*/  LDGSTS.E.BYPASS.128 [R37+0x2000], desc[UR22][R24.64+0x40] ;  /* 0x0200004018257fae */ /* 0x0003e8000b901c56 */
[----:B------:R2:W-:Y:S04]  /*0df0*/  LDGSTS.E.BYPASS.128 [R39+0x2000], desc[UR22][R26.64+0x40] ;  /* 0x020000401a277fae */ /* 0x0005e8000b901c56 */
[----:B------:R-:W0:Y:S04]  /*0e00*/  LDGDEPBAR ;  /* 0x00000000000079af */ /* 0x000e280000000000 */
[----:B------:R3:W-:Y:S01]  /*0e10*/  LDGSTS.E.BYPASS.128 [R33+0x7000], desc[UR22][R28.64+0x40] ;  /* 0x070000401c217fae */ /* 0x0007e2000b901c56 */
[----:B-1----:R-:W-:-:S02]  /*0e20*/  CS2R R24, SRZ ;  /* 0x0000000000187805 */ /* 0x002fc4000001ff00 */
[----:B------:R-:W-:Y:S01]  /*0e30*/  CS2R R36, SRZ ;  /* 0x0000000000247805 */ /* 0x000fe2000001ff00 */
[----:B------:R1:W-:Y:S01]  /*0e40*/  LDGSTS.E.BYPASS.128 [R35+0x7000], desc[UR22][R30.64+0x40] ;  /* 0x070000401e237fae */ /* 0x0003e2000b901c56 */
[----:B--2---:R-:W-:Y:S02]  /*0e50*/  CS2R R26, SRZ ;  /* 0x00000000001a7805 */ /* 0x004fe4000001ff00 */
[----:B------:R-:W-:Y:S01]  /*0e60*/  CS2R R38, SRZ ;  /* 0x0000000000267805 */ /* 0x000fe2000001ff00 */
[----:B------:R-:W0:Y:S01]  /*0e70*/  LDGDEPBAR ;  /* 0x00000000000079af */ /* 0x000e220000000000 */
[----:B---3--:R-:W-:Y:S02]  /*0e80*/  CS2R R28, SRZ ;  /* 0x00000000001c7805 */ /* 0x008fe4000001ff00 */
[----:B------:R-:W-:Y:S02]  /*0e90*/  CS2R R32, SRZ ;  /* 0x0000000000207805 */ /* 0x000fe4000001ff00 */
[----:B-1----:R-:W-:-:S02]  /*0ea0*/  CS2R R30, SRZ ;  /* 0x00000000001e7805 */ /* 0x002fc4000001ff00 */
[----:B------:R-:W-:-:S07]  /*0eb0*/  CS2R R34, SRZ ;  /* 0x0000000000227805 */ /* 0x000fce000001ff00 */
.L_x_0:
[----:B------:R-:W1:Y:S01]  /*0ec0*/  SHFL.IDX PT, R14, R90, RZ, 0x1f ;  /* 0x00001fff5a0e7589 */ /* 0x000e6200000e0000 */
[----:B------:R-:W-:Y:S01]  /*0ed0*/  UIADD3 UR6, UR6, 0x1, URZ ;  /* 0x0000000106067890 */ /* 0x000fe2000fffe03f */
[----:B------:R-:W-:-:S04]  /*0ee0*/  DEPBAR.LE SB0, 0x2 ;  /* 0x000080800000791a */ /* 0x000fc80000000000 */
[----:B------:R-:W-:Y:S01]  /*0ef0*/  UISETP.GE.AND UP0, UPT, UR6, 0x3, UPT ;  /* 0x000000030600788c */ /* 0x000fe2000bf06270 */
[----:B------:R-:W-:Y:S01]  /*0f00*/  BAR.SYNC.DEFER_BLOCKING 0x0 ;  /* 0x0000000000007b1d */ /* 0x000fe20000010000 */
[----:B------:R-:W-:Y:S01]  /*0f10*/  UIADD3 UR19, UR19, 0x1, URZ ;  /* 0x0000000113137890 */ /* 0x000fe2000fffe03f */
[----:B------:R-:W-:Y:S01]  /*0f20*/  VIADD R92, R92, 0x20 ;  /* 0x000000205c5c7836 */ /* 0x000fe20000000000 */
[----:B------:R-:W-:-:S03]  /*0f30*/  USEL UR20, UR6, URZ, !UP0 ;  /* 0x0000003f06147287 */ /* 0x000fc6000c000000 */
[----:B------:R-:W-:Y:S01]  /*0f40*/  UMOV UR11, 0x80000020 ;  /* 0x80000020000b7882 */ /* 0x000fe20000000000 */
[----:B------:R-:W-:Y:S01]  /*0f50*/  ULEA UR6, UR20, UR18, 0xd ;  /* 0x0000001214067291 */ /* 0x000fe2000f8e683f */
[----:B------:R-:W-:Y:S01]  /*0f60*/  ISETP.GE.U32.AND P0, PT, R92, 0xbc0, PT ;  /* 0x00000bc05c00780c */ /* 0x000fe20003f06070 */
[----:B------:R-:W-:Y:S01]  /*0f70*/  UMOV UR12, 0x2000002 ;  /* 0x02000002000c7882 */ /* 0x000fe20000000000 */
[----:B------:R-:W-:Y:S01]  /*0f80*/  UMOV UR13, 0x80000020 ;  /* 0x80000020000d7882 */ /* 0x000fe20000000000 */
[----:B------:R-:W-:Y:S02]  /*0f90*/  USHF.R.U32.HI UR8, URZ, 0x4, UR6 ;  /* 0x000000043f087899 */ /* 0x000fe40008011606 */
[----:B------:R-:W-:Y:S02]  /*0fa0*/  ULEA UR6, UR20, UR21, 0xc ;  /* 0x0000001514067291 */ /* 0x000fe4000f8e603f */
[----:B------:R-:W-:Y:S01]  /*0fb0*/  ULOP3.LUT UR8, UR8, 0x3fff, URZ, 0xc0, !UPT ;  /* 0x00003fff08087892 */ /* 0x000fe2000f8ec03f */
[----:B-1----:R-:W-:Y:S01]  /*0fc0*/  R2UR UR7, R14 ;  /* 0x000000000e0772ca */ /* 0x002fe200000e0000 */
[----:B------:R-:W-:Y:S01]  /*0fd0*/  USHF.R.U32.HI UR6, URZ, 0x4, UR6 ;  /* 0x000000043f067899 */ /* 0x000fe20008011606 */
[----:B------:R-:W-:Y:S01]  /*0fe0*/  IADD3 R14, P1, R10, UR4, RZ ;  /* 0x000000040a0e7c10 */ /* 0x000fe2000ff3e0ff */
[----:B------:R-:W-:Y:S01]  /*0ff0*/  UMOV UR14, 0x1000002 ;  /* 0x01000002000e7882 */ /* 0x000fe20000000000 */
[----:B------:R-:W-:Y:S01]  /*1000*/  UMOV UR15, 0x80000020 ;  /* 0x80000020000f7882 */ /* 0x000fe20000000000 */
[----:B------:R-:W-:Y:S01]  /*1010*/  ULOP3.LUT UR6, UR6, 0x3fff, URZ, 0xc0, !UPT ;  /* 0x00003fff06067892 */ /* 0x000fe2000f8ec03f */
[----:B------:R-:W-:Y:S01]  /*1020*/  IADD3.X R15, R12, UR5, RZ, P1, !PT ;  /* 0x000000050c0f7c10 */ /* 0x000fe20008ffe4ff */
[----:B------:R-:W-:Y:S01]  /*1030*/  WARPGROUP.ARRIVE ;  /* 0x00000000000079c5 */ /* 0x000fe20000000000 */
[----:B------:R-:W-:Y:S01]  /*1040*/  IADD3 R16, P1, R11, UR4, RZ ;  /* 0x000000040b107c10 */ /* 0x000fe2000ff3e0ff */
[----:B------:R-:W-:-:S03]  /*1050*/  ULOP3.LUT UR10, UR6, 0x1000000, URZ, 0xfc, !UPT ;  /* 0x01000000060a7892 */ /* 0x000fc6000f8efc3f */
[----:B------:R-:W-:Y:S01]  /*1060*/  IADD3.X R17, R18, UR5, RZ, P1, !PT ;  /* 0x0000000512117c10 */ /* 0x000fe20008ffe4ff */
[----:B------:R-:W-:-:S04]  /*1070*/  USHF.L.U32 UR7, UR7, 0x6, URZ ;  /* 0x0000000607077899 */ /* 0x000fc8000800063f */
[----:B------:R-:W-:-:S04]  /*1080*/  ULOP3.LUT UR7, UR7, 0xc0, URZ, 0xc0, !UPT ;  /* 0x000000c007077892 */ /* 0x000fc8000f8ec03f */
[----:B------:R-:W-:-:S03]  /*1090*/  UIADD3 UR16, UP0, UR7, UR8, URZ ;  /* 0x0000000807107290 */ /* 0x000fc6000ff1e03f */
[----:B------:R-:W-:Y:S01]  /*10a0*/  UMOV UR7, URZ ;  /* 0x0000003f00077c82 */ /* 0x000fe20008000000 */
[----:B------:R-:W-:Y:S02]  /*10b0*/  UIADD3.X UR17, URZ, URZ, URZ, UP0, !UPT ;  /* 0x0000003f3f117290 */ /* 0x000fe400087fe43f */
[----:B------:R-:W-:Y:S02]  /*10c0*/  ULOP3.LUT UR8, UR16, 0x2000000, URZ, 0xfc, !UPT ;  /* 0x0200000010087892 */ /* 0x000fe4000f8efc3f */
[----:B------:R-:W-:Y:S02]  /*10d0*/  ULOP3.LUT UR9, UR17, 0x80000020, URZ, 0xfc, !UPT ;  /* 0x8000002011097892 */ /* 0x000fe4000f8efc3f */
[----:B------:R-:W-:Y:S02]  /*10e0*/  UIADD3.64 UR14, UR6, UR14, URZ ;  /* 0x0000000e060e7297 */ /* 0x000fe4000fffe03f */
[----:B------:R-:W-:Y:S02]  /*10f0*/  UIADD3.64 UR12, UR16, UR12, URZ ;  /* 0x0000000c100c7297 */ /* 0x000fe4000fffe03f */
[----:B------:R-:W-:-:S03]  /*1100*/  UISETP.GE.AND UP0, UPT, UR19, 0x3, UPT ;  /* 0x000000031300788c */ /* 0x000fc6000bf06270 */
[----:B------:R-:W-:Y:S01]  /*1110*/  HGMMA.64x64x16.F32.BF16 R56, gdesc[UR8], R56 ;  /* 0x00e00000083879f0 */ /* 0x000fe20008701838 */
[----:B------:R-:W-:Y:S01]  /*1120*/  UMOV UR8, 0x2000100 ;  /* 0x0200010000087882 */ /* 0x000fe20000000000 */
[----:B------:R-:W-:Y:S01]  /*1130*/  UMOV UR9, 0x80000020 ;  /* 0x8000002000097882 */ /* 0x000fe20000000000 */
[----:B------:R-:W-:Y:S02]  /*1140*/  USEL UR19, UR19, URZ, !UP0 ;  /* 0x0000003f13137287 */ /* 0x000fe4000c000000 */
[----:B------:R-:W-:Y:S02]  /*1150*/  UIADD3.64 UR8, UR16, UR8, URZ ;  /* 0x0000000810087297 */ /* 0x000fe4000fffe03f */
[----:B------:R-:W-:-:S06]  /*1160*/  ULEA UR6, UR19, UR18, 0xd ;  /* 0x0000001213067291 */ /* 0x000fcc000f8e683f */
[----:B------:R-:W-:Y:S01]  /*1170*/  LEA R93, R9, UR6, 0x1 ;  /* 0x00000006095d7c11 */ /* 0x000fe2000f8e08ff */
[----:B------:R-:W-:Y:S04]  /*1180*/  HGMMA.64x64x16.F32.BF16 R56, gdesc[UR12], R56 ;  /* 0x00e000000c3879f0 */ /* 0x000fe80008701838 */
[----:B------:R-:W-:Y:S01]  /*1190*/  HGMMA.64x64x16.F32.BF16 R24, gdesc[UR8], R24 ;  /* 0x00e00000081879f0 */ /* 0x000fe20008701818 */
[----:B------:R-:W-:Y:S01]  /*11a0*/  UMOV UR12, 0x2000102 ;  /* 0x02000102000c7882 */ /* 0x000fe20000000000 */
[----:B------:R-:W-:Y:S02]  /*11b0*/  UMOV UR13, 0x80000020 ;  /* 0x80000020000d7882 */ /* 0x000fe40000000000 */
[----:B------:R-:W-:-:S09]  /*11c0*/  UIADD3.64 UR12, UR16, UR12, URZ ;  /* 0x0000000c100c7297 */ /* 0x000fd2000fffe03f */
[----:B------:R-:W-:Y:S03]  /*11d0*/  HGMMA.64x64x16.F32.BF16 R24, gdesc[UR12], R24, gsb0 ;  /* 0x00e000000c1879f0 */ /* 0x000fe60008001818 */
[----:B------:R-:W-:Y:S02]  /*11e0*/  WARPGROUP.DEPBAR.LE gsb0, 0x1 ;  /* 0x00008000000079c5 */ /* 0x000fe40000010100 */
[----:B------:R-:W-:Y:S06]  /*11f0*/  BAR.SYNC.DEFER_BLOCKING 0x0 ;  /* 0x0000000000007b1d */ /* 0x000fec0000010000 */
[----:B------:R-:W-:Y:S01]  /*1200*/  @!PT LDS RZ, [RZ] ;  /* 0x00000000fffff984 */ /* 0x000fe20000000800 */
[----:B------:R-:W-:Y:S01]  /*1210*/  @!PT LDS RZ, [RZ] ;  /* 0x00000000fffff984 */ /* 0x000fe20000000800 */
[----:B------:R-:W-:Y:S01]  /*1220*/  @!PT LDS RZ, [RZ] ;  /* 0x00000000fffff984 */ /* 0x000fe20000000800 */
[----:B------:R1:W-:Y:S02]  /*1230*/  LDGSTS.E.BYPASS.128 [R93], desc[UR22][R14.64], !P0 ;  /* 0x000000000e5d7fae */ /* 0x0003e4000c101c56 */
[----:B-1----:R-:W-:-:S05]  /*1240*/  LEA R93, R4, UR6, 0x1 ;  /* 0x00000006045d7c11 */ /* 0x002fca000f8e08ff */
[----:B------:R1:W-:Y:S02]  /*1250*/  LDGSTS.E.BYPASS.128 [R93], desc[UR22][R16.64], !P0 ;  /* 0x00000000105d7fae */ /* 0x0003e4000c101c56 */
[----:B-1----:R-:W-:Y:S02]  /*1260*/  IADD3 R16, P1, R13, UR4, RZ ;  /* 0x000000040d107c10 */ /* 0x002fe4000ff3e0ff */
[----:B------:R-:W-:Y:S02]  /*1270*/  LEA R93, R6, UR6, 0x1 ;  /* 0x00000006065d7c11 */ /* 0x000fe4000f8e08ff */
[----:B------:R-:W-:Y:S02]  /*1280*/  IADD3.X R17, R20, UR5, RZ, P1, !PT ;  /* 0x0000000514117c10 */ /* 0x000fe40008ffe4ff */
[----:B------:R-:W-:-:S03]  /*1290*/  IADD3 R14, P1, R19, UR4, RZ ;  /* 0x00000004130e7c10 */ /* 0x000fc6000ff3e0ff */
[----:B------:R1:W-:Y:S01]  /*12a0*/  LDGSTS.E.BYPASS.128 [R93], desc[UR22][R16.64], !P0 ;  /* 0x00000000105d7fae */ /* 0x0003e2000c101c56 */
[----:B------:R-:W-:Y:S02]  /*12b0*/  IADD3.X R15, R22, UR5, RZ, P1, !PT ;  /* 0x00000005160f7c10 */ /* 0x000fe40008ffe4ff */
[----:B-1----:R-:W-:Y:S01]  /*12c0*/  LEA R93, R7, UR6, 0x1 ;  /* 0x00000006075d7c11 */ /* 0x002fe2000f8e08ff */
[----:B------:R-:W-:-:S04]  /*12d0*/  ULEA UR6, UR19, UR21, 0xc ;  /* 0x0000001513067291 */ /* 0x000fc8000f8e603f */
[----:B------:R1:W-:Y:S04]  /*12e0*/  LDGSTS.E.BYPASS.128 [R93], desc[UR22][R14.64], !P0 ;  /* 0x000000000e5d7fae */ /* 0x0003e8000c101c56 */
[----:B------:R-:W0:Y:S01]  /*12f0*/  LDGDEPBAR ;  /* 0x00000000000079af */ /* 0x000e220000000000 */
[----:B-1----:R-:W-:Y:S02]  /*1300*/  IADD3 R14, P1, R21, UR4, RZ ;  /* 0x00000004150e7c10 */ /* 0x002fe4000ff3e0ff */
[----:B------:R-:W-:Y:S02]  /*1310*/  LEA R93, R9, UR6, 0x1 ;  /* 0x00000006095d7c11 */ /* 0x000fe4000f8e08ff */
[----:B------:R-:W-:Y:S02]  /*1320*/  IADD3.X R15, R88, UR5, RZ, P1, !PT ;  /* 0x00000005580f7c10 */ /* 0x000fe40008ffe4ff */
[----:B------:R-:W-:Y:S01]  /*1330*/  IADD3 R16, P1, R23, UR4, RZ ;  /* 0x0000000417107c10 */ /* 0x000fe2000ff3e0ff */
[----:B------:R-:W-:-:S02]  /*1340*/  UIADD3 UR4, UP0, UR4, 0x40, URZ ;  /* 0x0000004004047890 */ /* 0x000fc4000ff1e03f */
[----:B------:R1:W-:Y:S01]  /*1350*/  LDGSTS.E.BYPASS.128 [R93], desc[UR22][R14.64], !P0 ;  /* 0x000000000e5d7fae */ /* 0x0003e2000c101c56 */
[----:B------:R-:W-:Y:S01]  /*1360*/  IADD3.X R17, R89, UR5, RZ, P1, !PT ;  /* 0x0000000559117c10 */ /* 0x000fe20008ffe4ff */
[----:B------:R-:W-:Y:S01]  /*1370*/  UIADD3.X UR5, URZ, UR5, URZ, UP0, !UPT ;  /* 0x000000053f057290 */ /* 0x000fe200087fe43f */
[----:B-1----:R-:W-:Y:S01]  /*1380*/  LEA R15, R4, UR6, 0x1 ;  /* 0x00000006040f7c11 */ /* 0x002fe2000f8e08ff */
[----:B------:R-:W-:-:S04]  /*1390*/  UMOV UR6, UR20 ;  /* 0x0000001400067c82 */ /* 0x000fc80008000000 */
[----:B------:R1:W-:Y:S01]  /*13a0*/  LDGSTS.E.BYPASS.128 [R15], desc[UR22][R16.64], !P0 ;  /* 0x00000000100f7fae */ /* 0x0003e2000c101c56 */
[----:B------:R-:W-:-:S03]  /*13b0*/  ISETP.GE.U32.AND P0, PT, R92, 0xbe0, PT ;  /* 0x00000be05c00780c */ /* 0x000fc60003f06070 */
[----:B------:R-:W0:Y:S10]  /*13c0*/  LDGDEPBAR ;  /* 0x00000000000079af */ /* 0x000e340000000000 */
[----:B-1----:R-:W-:Y:S05]  /*13d0*/  @!P0 BRA `(.L_x_0) ;  /* 0xfffffff800b88947 */ /* 0x002fea000383ffff */
[----:B------:R-:W-:Y:S01]  /*13e0*/  LOP3.LUT R91, R91, 0x3, RZ, 0xc0, !PT ;  /* 0x000000035b5b7812 */ /* 0x000fe200078ec0ff */
[----:B------:R-:W-:Y:S02]  /*13f0*/  WARPGROUP.DEPBAR.LE gsb0, 0x0 ;  /* 0x00008000000079c5 */ /* 0x000fe40000010000 */
[----:B------:R-:W-:-:S04]  /*1400*/  DEPBAR.LE SB0, 0x0 ;  /* 0x000080000000791a */ /* 0x000fc80000000000 */
[--C-:B------:R-:W-:Y:S01]  /*1410*/  SHF.R.U32.HI R6, RZ, 0x2, R0.reuse ;  /* 0x00000002ff067819 */ /* 0x100fe20000011600 */
[----:B------:R-:W-:Y:S01]  /*1420*/  IMAD.SHL.U32 R4, R0, 0x2, RZ ;  /* 0x0000000200047824 */ /* 0x000fe200078e00ff */
[----:B------:R-:W-:Y:S01]  /*1430*/  SHF.R.U32.HI R9, RZ, 0x3, R0 ;  /* 0x00000003ff097819 */ /* 0x000fe20000011600 */
[C---:B------:R-:W-:Y:S01]  /*1440*/  IMAD.SHL.U32 R7, R91.reuse, 0x10, RZ ;  /* 0x000000105b077824 */ /* 0x040fe200078e00ff */
[----:B------:R-:W-:Y:S01]  /*1450*/  SGXT.U32 R0, R6, 0x3 ;  /* 0x000000030600781a */ /* 0x000fe20000000000 */
[----:B------:R-:W-:Y:S01]  /*1460*/  IMAD.SHL.U32 R91, R91, 0x4, RZ ;  /* 0x000000045b5b7824 */ /* 0x000fe200078e00ff */
[----:B------:R-:W-:Y:S02]  /*1470*/  SGXT.U32 R6, R9, 0x2 ;  /* 0x000000020906781a */ /* 0x000fe40000000000 */
[----:B------:R-:W-:Y:S02]  /*1480*/  LOP3.LUT R7, R7, R0, RZ, 0xfc, !PT ;  /* 0x0000000007077212 */ /* 0x000fe400078efcff */
[----:B------:R-:W-:-:S02]  /*1490*/  LOP3.LUT R0, R4, 0x6, RZ, 0xc0, !PT ;  /* 0x0000000604007812 */ /* 0x000fc400078ec0ff */
[----:B------:R-:W-:Y:S02]  /*14a0*/  LOP3.LUT R91, R91, R6, RZ, 0xfc, !PT ;  /* 0x000000065b5b7212 */ /* 0x000fe400078efcff */
[----:B------:R-:W-:Y:S01]  /*14b0*/  LOP3.LUT R4, R5, 0x38, RZ, 0xc0, !PT ;  /* 0x0000003805047812 */ /* 0x000fe200078ec0ff */
[----:B------:R-:W-:Y:S01]  /*14c0*/  IMAD R7, R7, 0x48, R0 ;  /* 0x0000004807077824 */ /* 0x000fe200078e0200 */
[----:B------:R-:W-:-:S03]  /*14d0*/  LOP3.LUT R0, R8, 0x38, R5, 0xf8, !PT ;  /* 0x0000003808007812 */ /* 0x000fc600078ef805 */
[----:B------:R-:W-:Y:S01]  /*14e0*/  IMAD R5, R91, 0x48, R4 ;  /* 0x000000485b057824 */ /* 0x000fe200078e0204 */
[----:B------:R-:W-:Y:S01]  /*14f0*/  LEA R4, R7, UR18, 0x2 ;  /* 0x0000001207047c11 */ /* 0x000fe2000f8e10ff */
[----:B------:R-:W-:Y:S01]  /*1500*/  BAR.SYNC.DEFER_BLOCKING 0x0 ;  /* 0x0000000000007b1d */ /* 0x000fe20000010000 */
[----:B------:R-:W-:Y:S02]  /*1510*/  ISETP.GE.AND P0, PT, R0, 0x40, PT ;  /* 0x000000400000780c */ /* 0x000fe40003f06270 */
[----:B------:R-:W-:Y:S02]  /*1520*/  LEA R5, R5, UR18, 0x2 ;  /* 0x0000001205057c11 */ /* 0x000fe4000f8e10ff */
[----:B------:R-:W-:-:S03]  /*1530*/  ISETP.LT.AND P1, PT, R3, R2, !P0 ;  /* 0x000000020300720c */ /* 0x000fc60004721270 */
[----:B------:R-:W1:Y:S01]  /*1540*/  LDC.64 R6, c[0x0][0x210] ;  /* 0x00008400ff067b82 */ /* 0x000e620000000a00 */
[----:B------:R-:W-:Y:S04]  /*1550*/  STS.64 [R4], R56 ;  /* 0x0000003804007388 */ /* 0x000fe80000000a00 */
[----:B------:R-:W-:Y:S01]  /*1560*/  STS.64 [R4+0x900], R58 ;  /* 0x0009003a04007388 */ /* 0x000fe20000000a00 */
[----:B-1----:R-:W-:-:S03]  /*1570*/  IMAD.WIDE R6, R0, 0x2, R6 ;  /* 0x0000000200067825 */ /* 0x002fc600078e0206 */
[----:B------:R-:W-:Y:S04]  /*1580*/  STS.64 [R4+0x20], R60 ;  /* 0x0000203c04007388 */ /* 0x000fe80000000a00 */
[----:B------:R-:W-:Y:S04]  /*1590*/  STS.64 [R4+0x920], R62 ;  /* 0x0009203e04007388 */ /* 0x000fe80000000a00 */
[----:B------:R-:W-:Y:S04]  /*15a0*/  STS.64 [R4+0x40], R64 ;  /* 0x0000404004007388 */ /* 0x000fe80000000a00 */
[----:B------:R-:W-:Y:S04]  /*15b0*/  STS.64 [R4+0x940], R66 ;  /* 0x0009404204007388 */ /* 0x000fe80000000a00 */
[----:B------:R-:W-:Y:S04]  /*15c0*/  STS.64 [R4+0x60], R68 ;  /* 0x0000604404007388 */ /* 0x000fe80000000a00 */
[----:B------:R-:W-:Y:S04]  /*15d0*/  STS.64 [R4+0x960], R70 ;  /* 0x0009604604007388 */ /* 0x000fe80000000a00 */
[----:B------:R1:W-:Y:S04]  /*15e0*/  STS.64 [R4+0x80], R72 ;  /* 0x0000804804007388 */ /* 0x0003e80000000a00 */
[----:B------:R2:W-:Y:S04]  /*15f0*/  STS.64 [R4+0x980], R74 ;  /* 0x0009804a04007388 */ /* 0x0005e80000000a00 */
[----:B------:R-:W-:Y:S04]  /*1600*/  STS.64 [R4+0xa0], R76 ;  /* 0x0000a04c04007388 */ /* 0x000fe80000000a00 */
[----:B------:R-:W-:Y:S01]  /*1610*/  STS.64 [R4+0x9a0], R78 ;  /* 0x0009a04e04007388 */ /* 0x000fe20000000a00 */
[----:B-1----:R-:W-:-:S03]  /*1620*/  CS2R R72, SRZ ;  /* 0x0000000000487805 */ /* 0x002fc6000001ff00 */
[----:B------:R-:W-:Y:S01]  /*1630*/  STS.64 [R4+0xc0], R80 ;  /* 0x0000c05004007388 */ /* 0x000fe20000000a00 */
[----:B--2---:R-:W-:-:S03]  /*1640*/  CS2R R74, SRZ ;  /* 0x00000000004a7805 */ /* 0x004fc6000001ff00 */
[----:B------:R-:W-:Y:S04]  /*1650*/  STS.64 [R4+0x9c0], R82 ;  /* 0x0009c05204007388 */ /* 0x000fe80000000a00 */
[----:B------:R-:W-:Y:S04]  /*1660*/  STS.64 [R4+0xe0], R84 ;  /* 0x0000e05404007388 */ /* 0x000fe80000000a00 */
[----:B------:R1:W-:Y:S01]  /*1670*/  STS.64 [R4+0x9e0], R86 ;  /* 0x0009e05604007388 */ /* 0x0003e20000000a00 */
[----:B------:R-:W-:Y:S06]  /*1680*/  BAR.SYNC.DEFER_BLOCKING 0x0 ;  /* 0x0000000000007b1d */ /* 0x000fec0000010000 */
[----:B------:R-:W2:Y:S04]  /*1690*/  LDS.128 R68, [R5] ;  /* 0x0000000005447984 */ /* 0x000ea80000000c00 */
[----:B------:R-:W3:Y:S04]  /*16a0*/  LDS.128 R64, [R5+0x10] ;  /* 0x0000100005407984 */ /* 0x000ee80000000c00 */
[----:B------:R-:W-:Y:S04]  /*16b0*/  LDS.128 R8, [R5+0x1200] ;  /* 0x0012000005087984 */ /* 0x000fe80000000c00 */
[----:B------:R-:W4:Y:S04]  /*16c0*/  LDS.128 R12, [R5+0x1210] ;  /* 0x00121000050c7984 */ /* 0x000f280000000c00 */
[----:B------:R-:W5:Y:S04]  /*16d0*/  LDS.128 R16, [R5+0x2400] ;  /* 0x0024000005107984 */ /* 0x000f680000000c00 */
[----:B------:R-:W2:Y:S04]  /*16e0*/  LDS.128 R20, [R5+0x2410] ;  /* 0x0024100005147984 */ /* 0x000ea80000000c00 */
[----:B------:R-:W2:Y:S04]  /*16f0*/  LDS.128 R56, [R5+0x3600] ;  /* 0x0036000005387984 */ /* 0x000ea80000000c00 */
[----:B------:R-:W2:Y:S01]  /*1700*/  LDS.128 R60, [R5+0x3610] ;  /* 0x00361000053c7984 */ /* 0x000ea20000000c00 */
[----:B------:R-:W-:Y:S06]  /*1710*/  BAR.SYNC.DEFER_BLOCKING 0x0 ;  /* 0x0000000000007b1d */ /* 0x000fec0000010000 */
[----:B------:R-:W-:Y:S04]  /*1720*/  STS.64 [R4], R24 ;  /* 0x0000001804007388 */ /* 0x000fe80000000a00 */
[----:B------:R-:W-:Y:S04]  /*1730*/  STS.64 [R4+0x900], R26 ;  /* 0x0009001a04007388 */ /* 0x000fe80000000a00 */
[----:B------:R2:W-:Y:S04]  /*1740*/  STS.64 [R4+0x20], R28 ;  /* 0x0000201c04007388 */ /* 0x0005e80000000a00 */
[----:B------:R2:W-:Y:S01]  /*1750*/  STS.64 [R4+0x920], R30 ;  /* 0x0009201e04007388 */ /* 0x0005e20000000a00 */
[----:B-1----:R-:W-:-:S02]  /*1760*/  LOP3.LUT R87, R3, 0x10, RZ, 0xfc, !PT ;  /* 0x0000001003577812 */ /* 0x002fc400078efcff */
[C---:B------:R-:W-:Y:S01]  /*1770*/  LOP3.LUT R85, R3.reuse, 0x20, RZ, 0xfc, !PT ;  /* 0x0000002003557812 */ /* 0x040fe200078efcff */
        /* <DEDUP_REMOVED lines=9> */
[----:B------:R-:W-:Y:S04]  /*1810*/  STS.64 [R4+0x9c0], R50 ;  /* 0x0009c03204007388 */ /* 0x000fe80000000a00 */
[----:B------:R1:W-:Y:S04]  /*1820*/  STS.64 [R4+0xe0], R52 ;  /* 0x0000e03404007388 */ /* 0x0003e80000000a00 */
[----:B------:R1:W-:Y:S01]  /*1830*/  STS.64 [R4+0x9e0], R54 ;  /* 0x0009e03604007388 */ /* 0x0003e20000000a00 */
[----:B------:R-:W-:-:S02]  /*1840*/  LOP3.LUT R83, R3, 0x30, RZ, 0xfc, !PT ;  /* 0x0000003003537812 */ /* 0x000fc400078efcff */
[----:B------:R-:W-:Y:S01]  /*1850*/  LOP3.LUT R81, R3, 0x40, RZ, 0xfc, !PT ;  /* 0x0000004003517812 */ /* 0x000fe200078efcff */
[----:B------:R-:W-:Y:S01]  /*1860*/  BAR.SYNC.DEFER_BLOCKING 0x0 ;  /* 0x0000000000007b1d */ /* 0x000fe20000010000 */
[-C--:B------:R-:W-:Y:S02]  /*1870*/  ISETP.LT.AND P6, PT, R87, R2.reuse, !P0 ;  /* 0x000000025700720c */ /* 0x080fe400047c1270 */
[----:B--2---:R-:W-:Y:S02]  /*1880*/  CS2R R28, SRZ ;  /* 0x00000000001c7805 */ /* 0x004fe4000001ff00 */
[----:B------:R-:W-:Y:S02]  /*1890*/  CS2R R30, SRZ ;  /* 0x00000000001e7805 */ /* 0x000fe4000001ff00 */
[----:B------:R-:W-:Y:S02]  /*18a0*/  ISETP.LT.AND P5, PT, R85, R2, !P0 ;  /* 0x000000025500720c */ /* 0x000fe400047a1270 */
[----:B-1----:R-:W-:-:S02]  /*18b0*/  CS2R R44, SRZ ;  /* 0x00000000002c7805 */ /* 0x002fc4000001ff00 */
[----:B------:R-:W-:Y:S02]  /*18c0*/  CS2R R46, SRZ ;  /* 0x00000000002e7805 */ /* 0x000fe4000001ff00 */
[----:B------:R-:W-:Y:S02]  /*18d0*/  CS2R R40, SRZ ;  /* 0x0000000000287805 */ /* 0x000fe4000001ff00 */
[----:B------:R-:W-:Y:S02]  /*18e0*/  CS2R R42, SRZ ;  /* 0x00000000002a7805 */ /* 0x000fe4000001ff00 */
[----:B------:R-:W-:Y:S02]  /*18f0*/  P2R R24, PR, RZ, 0x2 ;  /* 0x00000002ff187803 */ /* 0x000fe40000000000 */
[----:B------:R-:W-:Y:S02]  /*1900*/  CS2R R26, SRZ ;  /* 0x00000000001a7805 */ /* 0x000fe4000001ff00 */
[----:B------:R-:W-:-:S02]  /*1910*/  LOP3.LUT R79, R3, 0x50, RZ, 0xfc, !PT ;  /* 0x00000050034f7812 */ /* 0x000fc400078efcff */
[----:B------:R-:W-:Y:S02]  /*1920*/  CS2R R32, SRZ ;  /* 0x0000000000207805 */ /* 0x000fe4000001ff00 */
[----:B------:R-:W-:Y:S02]  /*1930*/  CS2R R34, SRZ ;  /* 0x0000000000227805 */ /* 0x000fe4000001ff00 */
[C---:B------:R-:W-:Y:S02]  /*1940*/  LOP3.LUT R77, R3.reuse, 0x60, RZ, 0xfc, !PT ;  /* 0x00000060034d7812 */ /* 0x040fe400078efcff */
[----:B------:R-:W-:Y:S02]  /*1950*/  CS2R R36, SRZ ;  /* 0x0000000000247805 */ /* 0x000fe4000001ff00 */
[----:B------:R-:W-:Y:S02]  /*1960*/  LOP3.LUT R53, R3, 0x70, RZ, 0xfc, !PT ;  /* 0x0000007003357812 */ /* 0x000fe400078efcff */
[----:B------:R-:W-:-:S02]  /*1970*/  CS2R R38, SRZ ;  /* 0x0000000000267805 */ /* 0x000fc4000001ff00 */
[----:B------:R-:W-:Y:S02]  /*1980*/  CS2R R48, SRZ ;  /* 0x0000000000307805 */ /* 0x000fe4000001ff00 */
[----:B------:R-:W-:Y:S01]  /*1990*/  CS2R R50, SRZ ;  /* 0x0000000000327805 */ /* 0x000fe2000001ff00 */
[----:B------:R-:W1:Y:S01]  /*19a0*/  LDC.64 R54, c[0x0][0x228] ;  /* 0x00008a00ff367b82 */ /* 0x000e620000000a00 */
[----:B------:R-:W2:Y:S04]  /*19b0*/  @P1 LDG.E.EL.128 R72, desc[UR22][R6.64] ;  /* 0x0000001606481981 */ /* 0x000ea8000c2e1d00 */
[----:B------:R-:W3:Y:S01]  /*19c0*/  @P6 LDG.E.EL.128 R28, desc[UR22][R6.64] ;  /* 0x00000016061c6981 */ /* 0x000ee2000c2e1d00 */
[-C--:B------:R-:W-:Y:S02]  /*19d0*/  ISETP.LT.AND P4, PT, R83, R2.reuse, !P0 ;  /* 0x000000025300720c */ /* 0x080fe40004781270 */
[----:B------:R-:W-:Y:S01]  /*19e0*/  ISETP.LT.AND P3, PT, R81, R2, !P0 ;  /* 0x000000025100720c */ /* 0x000fe20004761270 */
[----:B------:R-:W3:Y:S01]  /*19f0*/  @P5 LDG.E.EL.128 R44, desc[UR22][R6.64] ;  /* 0x00000016062c5981 */ /* 0x000ee2000c2e1d00 */
[----:B------:R-:W-:-:S02]  /*1a00*/  P2R R52, PR, RZ, 0x40 ;  /* 0x00000040ff347803 */ /* 0x000fc40000000000 */
[----:B------:R-:W-:Y:S02]  /*1a10*/  ISETP.NE.AND P6, PT, R24, RZ, PT ;  /* 0x000000ff1800720c */ /* 0x000fe40003fc5270 */
[----:B------:R-:W-:-:S05]  /*1a20*/  CS2R R24, SRZ ;  /* 0x0000000000187805 */ /* 0x000fca000001ff00 */
[----:B------:R-:W3:Y:S01]  /*1a30*/  @P4 LDG.E.EL.128 R40, desc[UR22][R6.64] ;  /* 0x0000001606284981 */ /* 0x000ee2000c2e1d00 */
[----:B------:R-:W-:-:S03]  /*1a40*/  ISETP.LT.AND P2, PT, R79, R2, !P0 ;  /* 0x000000024f00720c */ /* 0x000fc60004741270 */
[----:B------:R-:W4:Y:S10]  /*1a50*/  @P3 LDG.E.EL.128 R24, desc[UR22][R6.64] ;  /* 0x0000001606183981 */ /* 0x000f34000c2e1d00 */
[----:B------:R-:W4:Y:S01]  /*1a60*/  @P2 LDG.E.EL.128 R32, desc[UR22][R6.64] ;  /* 0x0000001606202981 */ /* 0x000f22000c2e1d00 */
[----:B------:R-:W-:-:S02]  /*1a70*/  ISETP.LT.AND P1, PT, R77, R2, !P0 ;  /* 0x000000024d00720c */ /* 0x000fc40004721270 */
[----:B------:R-:W-:-:S11]  /*1a80*/  ISETP.LT.AND P0, PT, R53, R2, !P0 ;  /* 0x000000023500720c */ /* 0x000fd60004701270 */
[----:B------:R-:W4:Y:S04]  /*1a90*/  @P1 LDG.E.EL.128 R36, desc[UR22][R6.64] ;  /* 0x0000001606241981 */ /* 0x000f28000c2e1d00 */
[----:B------:R1:W4:Y:S01]  /*1aa0*/  @P0 LDG.E.EL.128 R48, desc[UR22][R6.64] ;  /* 0x0000001606300981 */ /* 0x000322000c2e1d00 */
[----:B------:R-:W-:Y:S02]  /*1ab0*/  IMAD R3, R3, 0x40, R0 ;  /* 0x0000004003037824 */ /* 0x000fe400078e0200 */
[C---:B--2---:R-:W-:Y:S01]  /*1ac0*/  IMAD.U32 R89, R72.reuse, 0x10000, RZ ;  /* 0x0001000048597824 */ /* 0x044fe200078e00ff */
[----:B------:R-:W-:Y:S01]  /*1ad0*/  PRMT R72, R72, 0x7632, R72 ;  /* 0x0000763248487816 */ /* 0x000fe20000000048 */
[C---:B------:R-:W-:Y:S01]  /*1ae0*/  IMAD.U32 R91, R73.reuse, 0x10000, RZ ;  /* 0x00010000495b7824 */ /* 0x040fe200078e00ff */
[----:B------:R-:W-:Y:S01]  /*1af0*/  PRMT R73, R73, 0x7632, R73 ;  /* 0x0000763249497816 */ /* 0x000fe20000000049 */
[C---:B------:R-:W-:Y:S01]  /*1b00*/  IMAD.U32 R93, R74.reuse, 0x10000, RZ ;  /* 0x000100004a5d7824 */ /* 0x040fe200078e00ff */
[----:B------:R-:W-:-:S02]  /*1b10*/  PRMT R74, R74, 0x7632, R74 ;  /* 0x000076324a4a7816 */ /* 0x000fc4000000004a */
[C---:B------:R-:W-:Y:S01]  /*1b20*/  PRMT R4, R75.reuse, 0x7632, R4 ;  /* 0x000076324b047816 */ /* 0x040fe20000000004 */
[----:B------:R-:W-:Y:S02]  /*1b30*/  IMAD.U32 R72, R72, 0x10000, RZ ;  /* 0x0001000048487824 */ /* 0x000fe400078e00ff */
[----:B------:R-:W-:Y:S02]  /*1b40*/  IMAD.U32 R75, R75, 0x10000, RZ ;  /* 0x000100004b4b7824 */ /* 0x000fe400078e00ff */
[----:B-1----:R-:W-:Y:S02]  /*1b50*/  IMAD.U32 R6, R73, 0x10000, RZ ;  /* 0x0001000049067824 */ /* 0x002fe400078e00ff */
[----:B------:R-:W-:Y:S02]  /*1b60*/  IMAD.U32 R74, R74, 0x10000, RZ ;  /* 0x000100004a4a7824 */ /* 0x000fe400078e00ff */
[----:B------:R-:W-:Y:S02]  /*1b70*/  IMAD.U32 R4, R4, 0x10000, RZ ;  /* 0x0001000004047824 */ /* 0x000fe400078e00ff */
[----:B------:R-:W-:Y:S01]  /*1b80*/  FADD R68, R68, R89 ;  /* 0x0000005944447221 */ /* 0x000fe20000000000 */
[----:B------:R-:W-:Y:S01]  /*1b90*/  FADD R69, R69, R72 ;  /* 0x0000004845457221 */ /* 0x000fe20000000000 */
[----:B------:R-:W-:Y:S01]  /*1ba0*/  FADD R70, R70, R91 ;  /* 0x0000005b46467221 */ /* 0x000fe20000000000 */
[----:B---3--:R-:W-:Y:S01]  /*1bb0*/  FADD R2, R64, R93 ;  /* 0x0000005d40027221 */ /* 0x008fe20000000000 */
[----:B------:R-:W-:Y:S01]  /*1bc0*/  FADD R75, R66, R75 ;  /* 0x0000004b424b7221 */ /* 0x000fe20000000000 */
[----:B------:R-:W-:Y:S01]  /*1bd0*/  FADD R71, R71, R6 ;  /* 0x0000000647477221 */ /* 0x000fe20000000000 */
[----:B------:R-:W-:Y:S01]  /*1be0*/  FADD R7, R65, R74 ;  /* 0x0000004a41077221 */ /* 0x000fe20000000000 */
[----:B------:R-:W-:Y:S01]  /*1bf0*/  FADD R4, R67, R4 ;  /* 0x0000000443047221 */ /* 0x000fe20000000000 */
[----:B------:R-:W-:Y:S01]  /*1c00*/  F2FP.BF16.F32.PACK_AB R64, R69, R68 ;  /* 0x000000444540723e */ /* 0x000fe200000010ff */
[----:B------:R-:W-:Y:S01]  /*1c10*/  IMAD.WIDE R68, R3, 0x2, R54 ;  /* 0x0000000203447825 */ /* 0x000fe200078e0236 */
[----:B------:R-:W-:-:S02]  /*1c20*/  F2FP.BF16.F32.PACK_AB R65, R71, R70 ;  /* 0x000000464741723e */ /* 0x000fc400000010ff */
[----:B------:R-:W-:Y:S02]  /*1c30*/  F2FP.BF16.F32.PACK_AB R66, R7, R2 ;  /* 0x000000020742723e */ /* 0x000fe400000010ff */
[----:B------:R-:W-:Y:S01]  /*1c40*/  F2FP.BF16.F32.PACK_AB R67, R4, R75 ;  /* 0x0000004b0443723e */ /* 0x000fe200000010ff */
[----:B------:R-:W-:Y:S02]  /*1c50*/  IMAD R4, R77, 0x40, R0 ;  /* 0x000000404d047824 */ /* 0x000fe400078e0200 */
[C---:B------:R-:W-:Y:S01]  /*1c60*/  IMAD.U32 R73, R29.reuse, 0x10000, RZ ;  /* 0x000100001d497824 */ /* 0x040fe200078e00ff */
[----:B------:R-:W-:Y:S01]  /*1c70*/  PRMT R29, R29, 0x7632, R29 ;  /* 0x000076321d1d7816 */ /* 0x000fe2000000001d */
[C---:B------:R-:W-:Y:S01]  /*1c80*/  IMAD.U32 R75, R30.reuse, 0x10000, RZ ;  /* 0x000100001e4b7824 */ /* 0x040fe200078e00ff */
[----:B------:R1:W-:Y:S01]  /*1c90*/  @P6 STG.E.128 desc[UR22][R68.64], R64 ;  /* 0x0000004044006986 */ /* 0x0003e2000c101d16 */
[----:B------:R-:W-:Y:S01]  /*1ca0*/  IMAD.U32 R77, R31, 0x10000, RZ ;  /* 0x000100001f4d7824 */ /* 0x000fe200078e00ff */
[----:B------:R-:W-:-:S02]  /*1cb0*/  PRMT R30, R30, 0x7632, R30 ;  /* 0x000076321e1e7816 */ /* 0x000fc4000000001e */
[----:B------:R-:W-:Y:S01]  /*1cc0*/  PRMT R31, R31, 0x7632, R31 ;  /* 0x000076321f1f7816 */ /* 0x000fe2000000001f */
[--C-:B------:R-:W-:Y:S01]  /*1cd0*/  IMAD R2, R85, 0x40, R0.reuse ;  /* 0x0000004055027824 */ /* 0x100fe200078e0200 */
[----:B------:R-:W-:Y:S01]  /*1ce0*/  ISETP.NE.AND P6, PT, R52, RZ, PT ;  /* 0x000000ff3400720c */ /* 0x000fe20003fc5270 */
[--C-:B------:R-:W-:Y:S02]  /*1cf0*/  IMAD R52, R87, 0x40, R0.reuse ;  /* 0x0000004057347824 */ /* 0x100fe400078e0200 */
[--C-:B------:R-:W-:Y:S02]  /*1d00*/  IMAD R3, R83, 0x40, R0.reuse ;  /* 0x0000004053037824 */ /* 0x100fe400078e0200 */
[--C-:B------:R-:W-:Y:S02]  /*1d10*/  IMAD R7, R81, 0x40, R0.reuse ;  /* 0x0000004051077824 */ /* 0x100fe400078e0200 */
[--C-:B------:R-:W-:Y:S02]  /*1d20*/  IMAD R6, R79, 0x40, R0.reuse ;  /* 0x000000404f067824 */ /* 0x100fe400078e0200 */
[----:B------:R-:W-:-:S02]  /*1d30*/  IMAD R0, R53, 0x40, R0 ;  /* 0x0000004035007824 */ /* 0x000fc400078e0200 */
[----:B----4-:R-:W-:Y:S01]  /*1d40*/  FADD R53, R12, R75 ;  /* 0x0000004b0c357221 */ /* 0x010fe20000000000 */
[----:B------:R-:W-:Y:S02]  /*1d50*/  IMAD.U32 R12, R29, 0x10000, RZ ;  /* 0x000100001d0c7824 */ /* 0x000fe400078e00ff */
[----:B-1----:R-:W-:Y:S01]  /*1d60*/  FADD R64, R14, R77 ;  /* 0x0000004d0e407221 */ /* 0x002fe20000000000 */
[----:B------:R-:W-:Y:S02]  /*1d70*/  IMAD.U32 R30, R30, 0x10000, RZ ;  /* 0x000100001e1e7824 */ /* 0x000fe400078e00ff */
[----:B------:R-:W-:Y:S02]  /*1d80*/  IMAD.U32 R14, R31, 0x10000, RZ ;  /* 0x000100001f0e7824 */ /* 0x000fe400078e00ff */
[----:B------:R-:W-:Y:S01]  /*1d90*/  FADD R11, R11, R12 ;  /* 0x0000000c0b0b7221 */ /* 0x000fe20000000000 */
[C---:B------:R-:W-:Y:S02]  /*1da0*/  IMAD.U32 R67, R44.reuse, 0x10000, RZ ;  /* 0x000100002c437824 */ /* 0x040fe400078e00ff */
[----:B------:R-:W-:Y:S01]  /*1db0*/  FADD R66, R13, R30 ;  /* 0x0000001e0d427221 */ /* 0x000fe20000000000 */
[----:B------:R-:W-:Y:S01]  /*1dc0*/  FADD R65, R15, R14 ;  /* 0x0000000e0f417221 */ /* 0x000fe20000000000 */
[----:B------:R-:W-:Y:S01]  /*1dd0*/  PRMT R44, R44, 0x7632, R44 ;  /* 0x000076322c2c7816 */ /* 0x000fe2000000002c */
[C---:B------:R-:W-:Y:S01]  /*1de0*/  IMAD.U32 R13, R45.reuse, 0x10000, RZ ;  /* 0x000100002d0d7824 */ /* 0x040fe200078e00ff */
[----:B------:R-:W-:Y:S01]  /*1df0*/  PRMT R12, R45, 0x7632, R12 ;  /* 0x000076322d0c7816 */ /* 0x000fe2000000000c */
[----:B------:R-:W-:-:S02]  /*1e00*/  IMAD.U32 R15, R46, 0x10000, RZ ;  /* 0x000100002e0f7824 */ /* 0x000fc400078e00ff */
[----:B-----5:R-:W-:Y:S01]  /*1e10*/  FADD R67, R16, R67 ;  /* 0x0000004310437221 */ /* 0x020fe20000000000 */
[----:B------:R-:W-:Y:S02]  /*1e20*/  IMAD.U32 R70, R44, 0x10000, RZ ;  /* 0x000100002c467824 */ /* 0x000fe400078e00ff */
[----:B------:R-:W-:Y:S01]  /*1e30*/  FADD R44, R18, R13 ;  /* 0x0000000d122c7221 */ /* 0x000fe20000000000 */
[----:B------:R-:W-:Y:S01]  /*1e40*/  FADD R45, R20, R15 ;  /* 0x0000000f142d7221 */ /* 0x000fe20000000000 */
[----:B------:R-:W-:Y:S01]  /*1e50*/  IMAD.U32 R16, R12, 0x10000, RZ ;  /* 0x000100000c107824 */ /* 0x000fe200078e00ff */
[C---:B------:R-:W-:Y:S01]  /*1e60*/  PRMT R20, R47.reuse, 0x7632, R20 ;  /* 0x000076322f147816 */ /* 0x040fe20000000014 */
[----:B------:R-:W1:Y:S01]  /*1e70*/  LDS.128 R12, [R5] ;  /* 0x00000000050c7984 */ /* 0x000e620000000c00 */
[----:B------:R-:W-:Y:S01]  /*1e80*/  PRMT R46, R46, 0x7632, R46 ;  /* 0x000076322e2e7816 */ /* 0x000fe2000000002e */
[----:B------:R-:W-:Y:S02]  /*1e90*/  IMAD.U32 R29, R47, 0x10000, RZ ;  /* 0x000100002f1d7824 */ /* 0x000fe400078e00ff */
[----:B------:R-:W-:Y:S01]  /*1ea0*/  FADD R70, R17, R70 ;  /* 0x0000004611467221 */ /* 0x000fe20000000000 */
[----:B------:R-:W-:Y:S01]  /*1eb0*/  FADD R47, R19, R16 ;  /* 0x00000010132f7221 */ /* 0x000fe20000000000 */
[----:B------:R-:W-:Y:S01]  /*1ec0*/  IMAD.U32 R20, R20, 0x10000, RZ ;  /* 0x0001000014147824 */ /* 0x000fe200078e00ff */
[----:B------:R-:W2:Y:S01]  /*1ed0*/  LDS.128 R16, [R5+0x10] ;  /* 0x0000100005107984 */ /* 0x000ea20000000c00 */
[----:B------:R-:W-:-:S02]  /*1ee0*/  IMAD.U32 R46, R46, 0x10000, RZ ;  /* 0x000100002e2e7824 */ /* 0x000fc400078e00ff */
[----:B------:R-:W-:Y:S01]  /*1ef0*/  FADD R68, R22, R29 ;  /* 0x0000001d16447221 */ /* 0x000fe20000000000 */
[----:B------:R-:W-:Y:S01]  /*1f00*/  FADD R69, R23, R20 ;  /* 0x0000001417457221 */ /* 0x000fe20000000000 */
[C---:B------:R-:W-:Y:S02]  /*1f10*/  IMAD.U32 R71, R28.reuse, 0x10000, RZ ;  /* 0x000100001c477824 */ /* 0x040fe400078e00ff */
[----:B------:R-:W-:Y:S01]  /*1f20*/  FADD R46, R21, R46 ;  /* 0x0000002e152e7221 */ /* 0x000fe20000000000 */
[----:B------:R-:W-:Y:S01]  /*1f30*/  PRMT R28, R28, 0x7632, R28 ;  /* 0x000076321c1c7816 */ /* 0x000fe2000000001c */
[----:B------:R-:W3:Y:S01]  /*1f40*/  LDS.128 R20, [R5+0x1200] ;  /* 0x0012000005147984 */ /* 0x000ee20000000c00 */
[----:B------:R-:W-:-:S03]  /*1f50*/  IMAD.U32 R29, R40, 0x10000, RZ ;  /* 0x00010000281d7824 */ /* 0x000fc600078e00ff */
[----:B------:R-:W-:Y:S01]  /*1f60*/  IMAD.U32 R28, R28, 0x10000, RZ ;  /* 0x000100001c1c7824 */ /* 0x000fe200078e00ff */
[----:B------:R-:W-:Y:S01]  /*1f70*/  PRMT R40, R40, 0x7632, R40 ;  /* 0x0000763228287816 */ /* 0x000fe20000000028 */
[C---:B------:R-:W-:Y:S01]  /*1f80*/  IMAD.U32 R31, R41.reuse, 0x10000, RZ ;  /* 0x00010000291f7824 */ /* 0x040fe200078e00ff */
[----:B------:R-:W-:Y:S01]  /*1f90*/  PRMT R41, R41, 0x7632, R41 ;  /* 0x0000763229297816 */ /* 0x000fe20000000029 */
[--C-:B------:R-:W-:Y:S01]  /*1fa0*/  FADD R9, R9, R28.reuse ;  /* 0x0000001c09097221 */ /* 0x100fe20000000000 */
[----:B------:R-:W-:Y:S01]  /*1fb0*/  PRMT R28, R43, 0x7632, R28 ;  /* 0x000076322b1c7816 */ /* 0x000fe2000000001c */
[----:B------:R-:W-:Y:S01]  /*1fc0*/  FADD R8, R8, R71 ;  /* 0x0000004708087221 */ /* 0x000fe20000000000 */
[C---:B------:R-:W-:Y:S01]  /*1fd0*/  IMAD.U32 R71, R42.reuse, 0x10000, RZ ;  /* 0x000100002a477824 */ /* 0x040fe200078e00ff */
[----:B------:R-:W-:Y:S01]  /*1fe0*/  PRMT R42, R42, 0x7632, R42 ;  /* 0x000076322a2a7816 */ /* 0x000fe2000000002a */
[----:B------:R-:W-:Y:S02]  /*1ff0*/  IMAD.U32 R40, R40, 0x10000, RZ ;  /* 0x0001000028287824 */ /* 0x000fe400078e00ff */
[----:B------:R-:W-:-:S02]  /*2000*/  IMAD.U32 R30, R41, 0x10000, RZ ;  /* 0x00010000291e7824 */ /* 0x000fc400078e00ff */
[----:B------:R-:W-:Y:S02]  /*2010*/  IMAD.U32 R28, R28, 0x10000, RZ ;  /* 0x000100001c1c7824 */ /* 0x000fe400078e00ff */
[--C-:B------:R-:W-:Y:S01]  /*2020*/  FADD R57, R57, R40.reuse ;  /* 0x0000002839397221 */ /* 0x100fe20000000000 */
[----:B------:R-:W-:Y:S01]  /*2030*/  IMAD.U32 R42, R42, 0x10000, RZ ;  /* 0x000100002a2a7824 */ /* 0x000fe200078e00ff */
[----:B------:R-:W-:Y:S01]  /*2040*/  PRMT R40, R24, 0x7632, R40 ;  /* 0x0000763218287816 */ /* 0x000fe20000000028 */
[----:B------:R-:W-:Y:S01]  /*2050*/  FADD R56, R56, R29 ;  /* 0x0000001d38387221 */ /* 0x000fe20000000000 */
[----:B------:R-:W-:Y:S01]  /*2060*/  FADD R58, R58, R31 ;  /* 0x0000001f3a3a7221 */ /* 0x000fe20000000000 */
[----:B------:R-:W-:Y:S01]  /*2070*/  FADD R59, R59, R30 ;  /* 0x0000001e3b3b7221 */ /* 0x000fe20000000000 */
[----:B------:R-:W-:Y:S01]  /*2080*/  FADD R63, R63, R28 ;  /* 0x0000001c3f3f7221 */ /* 0x000fe20000000000 */
[----:B------:R-:W-:Y:S01]  /*2090*/  FADD R10, R10, R73 ;  /* 0x000000490a0a7221 */ /* 0x000fe20000000000 */
[----:B------:R-:W4:Y:S01]  /*20a0*/  LDS.128 R28, [R5+0x1210] ;  /* 0x00121000051c7984 */ /* 0x000f220000000c00 */
[----:B------:R-:W-:Y:S01]  /*20b0*/  FADD R61, R61, R42 ;  /* 0x0000002a3d3d7221 */ /* 0x000fe20000000000 */
[----:B------:R-:W-:-:S02]  /*20c0*/  IMAD.U32 R41, R24, 0x10000, RZ ;  /* 0x0001000018297824 */ /* 0x000fc400078e00ff */
[--C-:B------:R-:W-:Y:S01]  /*20d0*/  FADD R60, R60, R71.reuse ;  /* 0x000000473c3c7221 */ /* 0x100fe20000000000 */
[----:B------:R-:W-:Y:S01]  /*20e0*/  PRMT R24, R25, 0x7632, R24 ;  /* 0x0000763219187816 */ /* 0x000fe20000000018 */
[C---:B------:R-:W-:Y:S01]  /*20f0*/  IMAD.U32 R73, R26.reuse, 0x10000, RZ ;  /* 0x000100001a497824 */ /* 0x040fe200078e00ff */
[----:B------:R-:W-:Y:S01]  /*2100*/  PRMT R42, R26, 0x7632, R42 ;  /* 0x000076321a2a7816 */ /* 0x000fe2000000002a */
[----:B------:R-:W-:Y:S01]  /*2110*/  IMAD.U32 R43, R43, 0x10000, RZ ;  /* 0x000100002b2b7824 */ /* 0x000fe200078e00ff */
[----:B------:R-:W-:Y:S01]  /*2120*/  PRMT R71, R27, 0x7632, R71 ;  /* 0x000076321b477816 */ /* 0x000fe20000000047 */
[----:B------:R-:W-:Y:S02]  /*2130*/  IMAD.U32 R25, R25, 0x10000, RZ ;  /* 0x0001000019197824 */ /* 0x000fe400078e00ff */
[----:B------:R-:W-:Y:S02]  /*2140*/  IMAD.U32 R26, R40, 0x10000, RZ ;  /* 0x00010000281a7824 */ /* 0x000fe400078e00ff */
[----:B-1----:R-:W-:Y:S01]  /*2150*/  FADD R40, R12, R41 ;  /* 0x000000290c287221 */ /* 0x002fe20000000000 */
[----:B------:R-:W-:Y:S01]  /*2160*/  FADD R62, R62, R43 ;  /* 0x0000002b3e3e7221 */ /* 0x000fe20000000000 */
[----:B------:R-:W-:-:S02]  /*2170*/  IMAD.U32 R12, R24, 0x10000, RZ ;  /* 0x00010000180c7824 */ /* 0x000fc400078e00ff */
[----:B------:R-:W-:Y:S01]  /*2180*/  FADD R41, R14, R25 ;  /* 0x000000190e297221 */ /* 0x000fe20000000000 */
[----:B------:R-:W-:Y:S02]  /*2190*/  IMAD.U32 R75, R27, 0x10000, RZ ;  /* 0x000100001b4b7824 */ /* 0x000fe400078e00ff */
[----:B------:R-:W-:Y:S01]  /*21a0*/  FADD R43, R13, R26 ;  /* 0x0000001a0d2b7221 */ /* 0x000fe20000000000 */
[----:B------:R-:W-:Y:S01]  /*21b0*/  IMAD.U32 R74, R42, 0x10000, RZ ;  /* 0x000100002a4a7824 */ /* 0x000fe200078e00ff */
[----:B------:R-:W1:Y:S01]  /*21c0*/  LDS.128 R24, [R5+0x2400] ;  /* 0x0024000005187984 */ /* 0x000e620000000c00 */
[----:B------:R-:W-:Y:S02]  /*21d0*/  IMAD.U32 R76, R71, 0x10000, RZ ;  /* 0x00010000474c7824 */ /* 0x000fe400078e00ff */
[----:B--2---:R-:W-:Y:S01]  /*21e0*/  FADD R71, R16, R73 ;  /* 0x0000004910477221 */ /* 0x004fe20000000000 */
[----:B------:R-:W-:Y:S01]  /*21f0*/  FADD R42, R15, R12 ;  /* 0x0000000c0f2a7221 */ /* 0x000fe20000000000 */
[----:B------:R-:W-:Y:S01]  /*2200*/  FADD R74, R17, R74 ;  /* 0x0000004a114a7221 */ /* 0x000fe20000000000 */
[----:B------:R-:W-:Y:S01]  /*2210*/  FADD R73, R19, R76 ;  /* 0x0000004c13497221 */ /* 0x000fe20000000000 */
[----:B------:R-:W2:Y:S01]  /*2220*/  LDS.128 R12, [R5+0x2410] ;  /* 0x00241000050c7984 */ /* 0x000ea20000000c00 */
[C---:B------:R-:W-:Y:S01]  /*2230*/  PRMT R16, R32.reuse, 0x7632, R16 ;  /* 0x0000763220107816 */ /* 0x040fe20000000010 */
[----:B------:R-:W-:Y:S01]  /*2240*/  IMAD.U32 R19, R32, 0x10000, RZ ;  /* 0x0001000020137824 */ /* 0x000fe200078e00ff */
[----:B------:R-:W-:Y:S01]  /*2250*/  PRMT R17, R33, 0x7632, R17 ;  /* 0x0000763221117816 */ /* 0x000fe20000000011 */
[--C-:B------:R-:W-:Y:S01]  /*2260*/  FADD R72, R18, R75.reuse ;  /* 0x0000004b12487221 */ /* 0x100fe20000000000 */
[C---:B------:R-:W-:Y:S01]  /*2270*/  PRMT R75, R34.reuse, 0x7632, R75 ;  /* 0x00007632224b7816 */ /* 0x040fe2000000004b */
[----:B------:R-:W-:-:S02]  /*2280*/  IMAD.U32 R77, R34, 0x10000, RZ ;  /* 0x00010000224d7824 */ /* 0x000fc400078e00ff */
[----:B---3--:R-:W-:Y:S01]  /*2290*/  FADD R32, R20, R19 ;  /* 0x0000001314207221 */ /* 0x008fe20000000000 */
[----:B------:R-:W-:Y:S02]  /*22a0*/  IMAD.U32 R34, R16, 0x10000, RZ ;  /* 0x0001000010227824 */ /* 0x000fe400078e00ff */
[----:B------:R-:W-:Y:S02]  /*22b0*/  IMAD.U32 R78, R17, 0x10000, RZ ;  /* 0x00010000114e7824 */ /* 0x000fe400078e00ff */
[----:B------:R-:W-:Y:S01]  /*22c0*/  IMAD.U32 R33, R33, 0x10000, RZ ;  /* 0x0001000021217824 */ /* 0x000fe200078e00ff */
[----:B------:R-:W3:Y:S01]  /*22d0*/  LDS.128 R16, [R5+0x3600] ;  /* 0x0036000005107984 */ /* 0x000ee20000000c00 */
[C---:B------:R-:W-:Y:S01]  /*22e0*/  PRMT R76, R35.reuse, 0x7632, R76 ;  /* 0x00007632234c7816 */ /* 0x040fe2000000004c */
[----:B------:R-:W-:Y:S02]  /*22f0*/  IMAD.U32 R79, R35, 0x10000, RZ ;  /* 0x00010000234f7824 */ /* 0x000fe400078e00ff */
[----:B------:R-:W-:Y:S01]  /*2300*/  FADD R35, R21, R34 ;  /* 0x0000002215237221 */ /* 0x000fe20000000000 */
[----:B------:R-:W-:Y:S01]  /*2310*/  FADD R33, R22, R33 ;  /* 0x0000002116217221 */ /* 0x000fe20000000000 */
[----:B------:R-:W-:-:S02]  /*2320*/  FADD R34, R23, R78 ;  /* 0x0000004e17227221 */ /* 0x000fc40000000000 */
[----:B------:R5:W3:Y:S01]  /*2330*/  LDS.128 R20, [R5+0x3610] ;  /* 0x0036100005147984 */ /* 0x000ae20000000c00 */
[----:B------:R-:W-:Y:S02]  /*2340*/  IMAD.U32 R78, R75, 0x10000, RZ ;  /* 0x000100004b4e7824 */ /* 0x000fe400078e00ff */
[----:B----4-:R-:W-:Y:S01]  /*2350*/  FADD R28, R28, R77 ;  /* 0x0000004d1c1c7221 */ /* 0x010fe20000000000 */
[----:B------:R-:W-:Y:S01]  /*2360*/  IMAD.U32 R76, R76, 0x10000, RZ ;  /* 0x000100004c4c7824 */ /* 0x000fe200078e00ff */
[----:B------:R-:W-:Y:S01]  /*2370*/  PRMT R75, R36, 0x7632, R75 ;  /* 0x00007632244b7816 */ /* 0x000fe2000000004b */
[----:B------:R-:W-:Y:S01]  /*2380*/  FADD R30, R30, R79 ;  /* 0x0000004f1e1e7221 */ /* 0x000fe20000000000 */
[----:B------:R-:W-:Y:S01]  /*2390*/  IMAD.U32 R77, R36, 0x10000, RZ ;  /* 0x00010000244d7824 */ /* 0x000fe200078e00ff */
[C---:B------:R-:W-:Y:S01]  /*23a0*/  PRMT R36, R37.reuse, 0x7632, R36 ;  /* 0x0000763225247816 */ /* 0x040fe20000000024 */
[----:B------:R-:W-:Y:S01]  /*23b0*/  IMAD.U32 R79, R37, 0x10000, RZ ;  /* 0x00010000254f7824 */ /* 0x000fe200078e00ff */
[C---:B------:R-:W-:Y:S01]  /*23c0*/  PRMT R37, R38.reuse, 0x7632, R37 ;  /* 0x0000763226257816 */ /* 0x040fe20000000025 */
[----:B------:R-:W-:-:S02]  /*23d0*/  IMAD.U32 R81, R38, 0x10000, RZ ;  /* 0x0001000026517824 */ /* 0x000fc400078e00ff */
[----:B------:R-:W-:Y:S01]  /*23e0*/  FADD R31, R31, R76 ;  /* 0x0000004c1f1f7221 */ /* 0x000fe20000000000 */
[----:B------:R-:W-:Y:S01]  /*23f0*/  PRMT R38, R39, 0x7632, R38 ;  /* 0x0000763227267816 */ /* 0x000fe20000000026 */
[----:B------:R-:W-:Y:S01]  /*2400*/  IMAD.U32 R76, R75, 0x10000, RZ ;  /* 0x000100004b4c7824 */ /* 0x000fe200078e00ff */
[----:B-----5:R-:W-:Y:S01]  /*2410*/  PRMT R5, R48, 0x7632, R5 ;  /* 0x0000763230057816 */ /* 0x020fe20000000005 */
[----:B------:R-:W-:Y:S02]  /*2420*/  IMAD.U32 R39, R39, 0x10000, RZ ;  /* 0x0001000027277824 */ /* 0x000fe400078e00ff */
[----:B-1----:R-:W-:Y:S01]  /*2430*/  FADD R25, R25, R76 ;  /* 0x0000004c19197221 */ /* 0x002fe20000000000 */
[----:B------:R-:W-:Y:S02]  /*2440*/  IMAD.U32 R38, R38, 0x10000, RZ ;  /* 0x0001000026267824 */ /* 0x000fe400078e00ff */
[----:B------:R-:W-:Y:S02]  /*2450*/  IMAD.U32 R36, R36, 0x10000, RZ ;  /* 0x0001000024247824 */ /* 0x000fe400078e00ff */
[----:B------:R-:W-:-:S02]  /*2460*/  IMAD.U32 R76, R37, 0x10000, RZ ;  /* 0x00010000254c7824 */ /* 0x000fc400078e00ff */
[----:B--2---:R-:W-:Y:S01]  /*2470*/  FADD R37, R14, R39 ;  /* 0x000000270e257221 */ /* 0x004fe20000000000 */
[----:B------:R-:W-:Y:S01]  /*2480*/  FADD R38, R15, R38 ;  /* 0x000000260f267221 */ /* 0x000fe20000000000 */
[----:B------:R-:W-:Y:S01]  /*2490*/  FADD R27, R27, R36 ;  /* 0x000000241b1b7221 */ /* 0x000fe20000000000 */
[----:B------:R-:W-:Y:S01]  /*24a0*/  FADD R39, R13, R76 ;  /* 0x0000004c0d277221 */ /* 0x000fe20000000000 */
[----:B------:R-:W-:Y:S02]  /*24b0*/  IMAD.U32 R15, R48, 0x10000, RZ ;  /* 0x00010000300f7824 */ /* 0x000fe400078e00ff */
[----:B------:R-:W-:Y:S01]  /*24c0*/  FADD R36, R12, R81 ;  /* 0x000000510c247221 */ /* 0x000fe20000000000 */
[----:B------:R-:W-:Y:S01]  /*24d0*/  PRMT R13, R50, 0x7632, R13 ;  /* 0x00007632320d7816 */ /* 0x000fe2000000000d */
[----:B------:R-:W-:Y:S01]  /*24e0*/  IMAD.U32 R48, R5, 0x10000, RZ ;  /* 0x0001000005307824 */ /* 0x000fe200078e00ff */
[----:B------:R-:W-:Y:S02]  /*24f0*/  PRMT R14, R51, 0x7632, R14 ;  /* 0x00007632330e7816 */ /* 0x000fe4000000000e */
[----:B------:R-:W-:Y:S01]  /*2500*/  PRMT R12, R49, 0x7632, R12 ;  /* 0x00007632310c7816 */ /* 0x000fe2000000000c */
[----:B---3--:R-:W-:Y:S01]  /*2510*/  FADD R17, R17, R48 ;  /* 0x0000003011117221 */ /* 0x008fe20000000000 */
[----:B------:R-:W-:-:S02]  /*2520*/  IMAD.U32 R49, R49, 0x10000, RZ ;  /* 0x0001000031317824 */ /* 0x000fc400078e00ff */
[----:B------:R-:W-:Y:S02]  /*2530*/  IMAD.U32 R51, R51, 0x10000, RZ ;  /* 0x0001000033337824 */ /* 0x000fe400078e00ff */
[----:B------:R-:W-:Y:S02]  /*2540*/  IMAD.U32 R48, R13, 0x10000, RZ ;  /* 0x000100000d307824 */ /* 0x000fe400078e00ff */
[----:B------:R-:W-:Y:S01]  /*2550*/  IMAD.U32 R14, R14, 0x10000, RZ ;  /* 0x000100000e0e7824 */ /* 0x000fe200078e00ff */
[----:B------:R-:W-:Y:S01]  /*2560*/  F2FP.BF16.F32.PACK_AB R8, R9, R8 ;  /* 0x000000080908723e */ /* 0x000fe200000010ff */
[----:B------:R-:W-:Y:S02]  /*2570*/  IMAD.U32 R12, R12, 0x10000, RZ ;  /* 0x000100000c0c7824 */ /* 0x000fe400078e00ff */
[----:B------:R-:W-:Y:S01]  /*2580*/  FADD R24, R24, R77 ;  /* 0x0000004d18187221 */ /* 0x000fe20000000000 */
[----:B------:R-:W-:Y:S01]  /*2590*/  F2FP.BF16.F32.PACK_AB R9, R11, R10 ;  /* 0x0000000a0b09723e */ /* 0x000fe200000010ff */
[----:B------:R-:W-:Y:S01]  /*25a0*/  FADD R29, R29, R78 ;  /* 0x0000004e1d1d7221 */ /* 0x000fe20000000000 */
[----:B------:R-:W-:Y:S01]  /*25b0*/  FADD R26, R26, R79 ;  /* 0x0000004f1a1a7221 */ /* 0x000fe20000000000 */
[----:B------:R-:W-:-:S02]  /*25c0*/  IMAD.U32 R75, R50, 0x10000, RZ ;  /* 0x00010000324b7824 */ /* 0x000fc400078e00ff */
[----:B------:R-:W-:Y:S01]  /*25d0*/  FADD R16, R16, R15 ;  /* 0x0000000f10107221 */ /* 0x000fe20000000000 */
[----:B------:R-:W-:Y:S01]  /*25e0*/  FADD R18, R18, R49 ;  /* 0x0000003112127221 */ /* 0x000fe20000000000 */
[----:B------:R-:W-:Y:S01]  /*25f0*/  FADD R22, R22, R51 ;  /* 0x0000003316167221 */ /* 0x000fe20000000000 */
[----:B------:R-:W-:Y:S01]  /*2600*/  FADD R21, R21, R48 ;  /* 0x0000003015157221 */ /* 0x000fe20000000000 */
[----:B------:R-:W-:Y:S01]  /*2610*/  FADD R23, R23, R14 ;  /* 0x0000000e17177221 */ /* 0x000fe20000000000 */
[----:B------:R-:W-:Y:S01]  /*2620*/  F2FP.BF16.F32.PACK_AB R10, R66, R53 ;  /* 0x00000035420a723e */ /* 0x000fe200000010ff */
[----:B------:R-:W-:Y:S01]  /*2630*/  FADD R19, R19, R12 ;  /* 0x0000000c13137221 */ /* 0x000fe20000000000 */
[----:B------:R-:W-:Y:S01]  /*2640*/  F2FP.BF16.F32.PACK_AB R11, R65, R64 ;  /* 0x00000040410b723e */ /* 0x000fe200000010ff */
[--C-:B------:R-:W-:Y:S01]  /*2650*/  IMAD.WIDE R52, R52, 0x2, R54.reuse ;  /* 0x0000000234347825 */ /* 0x100fe200078e0236 */
[----:B------:R-:W-:Y:S02]  /*2660*/  F2FP.BF16.F32.PACK_AB R56, R57, R56 ;  /* 0x000000383938723e */ /* 0x000fe400000010ff */
[----:B------:R-:W-:Y:S01]  /*2670*/  F2FP.BF16.F32.PACK_AB R5, R47, R44 ;  /* 0x0000002c2f05723e */ /* 0x000fe200000010ff */
[----:B------:R-:W-:Y:S01]  /*2680*/  IMAD.WIDE R14, R7, 0x2, R54 ;  /* 0x00000002070e7825 */ /* 0x000fe200078e0236 */
[----:B------:R-:W-:-:S02]  /*2690*/  F2FP.BF16.F32.PACK_AB R7, R69, R68 ;  /* 0x000000444507723e */ /* 0x000fc400000010ff */
[----:B------:R-:W-:Y:S01]  /*26a0*/  F2FP.BF16.F32.PACK_AB R57, R59, R58 ;  /* 0x0000003a3b39723e */ /* 0x000fe200000010ff */
[----:B------:R-:W-:Y:S01]  /*26b0*/  IMAD.WIDE R48, R6, 0x2, R54 ;  /* 0x0000000206307825 */ /* 0x000fe200078e0236 */
[----:B------:R-:W-:-:S03]  /*26c0*/  F2FP.BF16.F32.PACK_AB R6, R46, R45 ;  /* 0x0000002d2e06723e */ /* 0x000fc600000010ff */
[--C-:B------:R-:W-:Y:S01]  /*26d0*/  IMAD.WIDE R50, R4, 0x2, R54.reuse ;  /* 0x0000000204327825 */ /* 0x100fe200078e0236 */
[----:B------:R-:W-:Y:S02]  /*26e0*/  F2FP.BF16.F32.PACK_AB R4, R70, R67 ;  /* 0x000000434604723e */ /* 0x000fe400000010ff */
[----:B------:R-:W-:Y:S01]  /*26f0*/  F2FP.BF16.F32.PACK_AB R58, R61, R60 ;  /* 0x0000003c3d3a723e */ /* 0x000fe200000010ff */
[--C-:B------:R-:W-:Y:S01]  /*2700*/  IMAD.WIDE R12, R2, 0x2, R54.reuse ;  /* 0x00000002020c7825 */ /* 0x100fe200078e0236 */
[----:B------:R-:W-:Y:S02]  /*2710*/  F2FP.BF16.F32.PACK_AB R59, R63, R62 ;  /* 0x0000003e3f3b723e */ /* 0x000fe400000010ff */
[----:B------:R-:W-:Y:S01]  /*2720*/  F2FP.BF16.F32.PACK_AB R40, R43, R40 ;  /* 0x000000282b28723e */ /* 0x000fe200000010ff */
[----:B------:R-:W-:Y:S01]  /*2730*/  IMAD.WIDE R2, R3, 0x2, R54 ;  /* 0x0000000203027825 */ /* 0x000fe200078e0236 */
[----:B------:R-:W-:Y:S02]  /*2740*/  F2FP.BF16.F32.PACK_AB R41, R42, R41 ;  /* 0x000000292a29723e */ /* 0x000fe400000010ff */
[----:B------:R-:W-:-:S02]  /*2750*/  F2FP.BF16.F32.PACK_AB R42, R74, R71 ;  /* 0x000000474a2a723e */ /* 0x000fc400000010ff */
[----:B------:R-:W-:Y:S02]  /*2760*/  F2FP.BF16.F32.PACK_AB R43, R73, R72 ;  /* 0x00000048492b723e */ /* 0x000fe400000010ff */
[----:B------:R-:W-:Y:S02]  /*2770*/  F2FP.BF16.F32.PACK_AB R32, R35, R32 ;  /* 0x000000202320723e */ /* 0x000fe400000010ff */
[----:B------:R-:W-:Y:S02]  /*2780*/  F2FP.BF16.F32.PACK_AB R33, R34, R33 ;  /* 0x000000212221723e */ /* 0x000fe400000010ff */
[----:B------:R-:W-:Y:S01]  /*2790*/  F2FP.BF16.F32.PACK_AB R24, R25, R24 ;  /* 0x000000181918723e */ /* 0x000fe200000010ff */
[----:B------:R1:W-:Y:S01]  /*27a0*/  @P6 STG.E.128 desc[UR22][R52.64], R8 ;  /* 0x0000000834006986 */ /* 0x0003e2000c101d16 */
[----:B------:R-:W-:Y:S02]  /*27b0*/  F2FP.BF16.F32.PACK_AB R34, R29, R28 ;  /* 0x0000001c1d22723e */ /* 0x000fe400000010ff */
[----:B------:R-:W-:-:S02]  /*27c0*/  F2FP.BF16.F32.PACK_AB R35, R31, R30 ;  /* 0x0000001e1f23723e */ /* 0x000fc400000010ff */
[----:B------:R-:W-:Y:S01]  /*27d0*/  F2FP.BF16.F32.PACK_AB R25, R27, R26 ;  /* 0x0000001a1b19723e */ /* 0x000fe200000010ff */
[----:B------:R1:W-:Y:S01]  /*27e0*/  @P5 STG.E.128 desc[UR22][R12.64], R4 ;  /* 0x000000040c005986 */ /* 0x0003e2000c101d16 */
[----:B------:R-:W-:Y:S02]  /*27f0*/  F2FP.BF16.F32.PACK_AB R26, R39, R36 ;  /* 0x00000024271a723e */ /* 0x000fe400000010ff */
[----:B------:R-:W-:Y:S01]  /*2800*/  F2FP.BF16.F32.PACK_AB R27, R38, R37 ;  /* 0x00000025261b723e */ /* 0x000fe200000010ff */
[----:B------:R1:W-:Y:S01]  /*2810*/  @P4 STG.E.128 desc[UR22][R2.64], R56 ;  /* 0x0000003802004986 */ /* 0x0003e2000c101d16 */
[----:B------:R-:W-:-:S03]  /*2820*/  FADD R20, R20, R75 ;  /* 0x0000004b14147221 */ /* 0x000fc60000000000 */
[----:B------:R1:W-:Y:S01]  /*2830*/  @P3 STG.E.128 desc[UR22][R14.64], R40 ;  /* 0x000000280e003986 */ /* 0x0003e2000c101d16 */
[----:B------:R-:W-:-:S03]  /*2840*/  F2FP.BF16.F32.PACK_AB R16, R17, R16 ;  /* 0x000000101110723e */ /* 0x000fc600000010ff */
[----:B------:R1:W-:Y:S01]  /*2850*/  @P2 STG.E.128 desc[UR22][R48.64], R32 ;  /* 0x0000002030002986 */ /* 0x0003e2000c101d16 */
[----:B------:R-:W-:-:S03]  /*2860*/  F2FP.BF16.F32.PACK_AB R17, R19, R18 ;  /* 0x000000121311723e */ /* 0x000fc600000010ff */
[----:B------:R1:W-:Y:S01]  /*2870*/  @P1 STG.E.128 desc[UR22][R50.64], R24 ;  /* 0x0000001832001986 */ /* 0x0003e2000c101d16 */
[----:B------:R-:W-:Y:S01]  /*2880*/  IMAD.WIDE R54, R0, 0x2, R54 ;  /* 0x0000000200367825 */ /* 0x000fe200078e0236 */
[----:B------:R-:W-:Y:S02]  /*2890*/  F2FP.BF16.F32.PACK_AB R18, R21, R20 ;  /* 0x000000141512723e */ /* 0x000fe400000010ff */
[----:B------:R-:W-:Y:S01]  /*28a0*/  F2FP.BF16.F32.PACK_AB R19, R23, R22 ;  /* 0x000000161713723e */ /* 0x000fe200000010ff */
[----:B------:R-:W-:Y:S06]  /*28b0*/  @!P0 EXIT ;  /* 0x000000000000894d */ /* 0x000fec0003800000 */
[----:B------:R-:W-:Y:S01]  /*28c0*/  STG.E.128 desc[UR22][R54.64], R16 ;  /* 0x0000001036007986 */ /* 0x000fe2000c101d16 */
[----:B------:R-:W-:Y:S05]  /*28d0*/  EXIT ;  /* 0x000000000000794d */ /* 0x000fea0003800000 */
.L_x_1:
[----:B------:R-:W-:-:S00]  /*28e0*/  BRA `(.L_x_1) ;  /* 0xfffffffc00fc7947 */ /* 0x000fc0000383ffff */
[----:B------:R-:W-:-:S00]  /*28f0*/  NOP ;  /* 0x0000000000007918 */ /* 0x000fc00000000000 */
        /* <DEDUP_REMOVED lines=8> */
.L_x_2:


//--------------------- .nv.shared.triton_mm      --------------------------
	.section	.nv.shared.triton_mm,"aw",@nobits
	.sectionflags	@""
	.align	16
	.zero		1024


//--------------------- .nv.constant0.triton_mm   --------------------------
	.section	.nv.constant0.triton_mm,"a",@progbits
	.sectionflags	@""
	.align	4
.nv.constant0.triton_mm:
	.zero		564
